//
// Generated by NVIDIA NVVM Compiler
//
// Compiler Build ID: CL-36424714
// Cuda compilation tools, release 13.0, V13.0.88
// Based on NVVM 20.0.0
//

.version 9.0
.target sm_100
.address_size 64

	// .globl	tanhGradient
.global .align 4 .b8 precalc_xorwow_matrix[102400];
.global .align 4 .b8 precalc_xorwow_offset_matrix[102400];
.global .align 4 .b8 mrg32k3aM1[2304];
.global .align 4 .b8 mrg32k3aM2[2304];
.global .align 4 .b8 mrg32k3aM1SubSeq[2016];
.global .align 4 .b8 mrg32k3aM2SubSeq[2016];
.global .align 4 .b8 mrg32k3aM1Seq[2304];
.global .align 4 .b8 mrg32k3aM2Seq[2304];
.const .align 8 .b8 __cr_lgamma_table[72];
.extern .shared .align 16 .b8 sdata[];

.visible .entry tanhGradient(
	.param .u32 tanhGradient_param_0,
	.param .u64 .ptr .align 1 tanhGradient_param_1,
	.param .u64 .ptr .align 1 tanhGradient_param_2
)
{
	.reg .pred 	%p<5>;
	.reg .b32 	%r<15>;
	.reg .b32 	%f<22>;
	.reg .b64 	%rd<13>;
	.reg .b64 	%fd<2>;

	ld.param.u32 	%r6, [tanhGradient_param_0];
	ld.param.u64 	%rd4, [tanhGradient_param_1];
	ld.param.u64 	%rd5, [tanhGradient_param_2];
	cvta.to.global.u64 	%rd1, %rd5;
	mov.u32 	%r7, %ctaid.x;
	mov.u32 	%r1, %ntid.x;
	mov.u32 	%r8, %tid.x;
	mad.lo.s32 	%r14, %r7, %r1, %r8;
	setp.ge.s32 	%p1, %r14, %r6;
	@%p1 bra 	$L__BB0_8;
	mov.f32 	%f3, 0f40400000;
	mov.f32 	%f4, 0f40000000;
	div.approx.f32 	%f1, %f4, %f3;
	mov.u32 	%r9, %nctaid.x;
	mul.lo.s32 	%r3, %r1, %r9;
	cvta.to.global.u64 	%rd2, %rd4;
$L__BB0_2:
	mul.wide.s32 	%rd6, %r14, 4;
	add.s64 	%rd3, %rd2, %rd6;
	ld.global.f32 	%f5, [%rd3];
	mul.rn.f32 	%f2, %f5, %f1;
	cvt.f64.f32 	%fd1, %f2;
	setp.leu.f64 	%p2, %fd1, 0d4013E147AE147AE1;
	@%p2 bra 	$L__BB0_4;
	mov.b32 	%r12, 1071358620;
	st.global.u32 	[%rd3], %r12;
	add.s64 	%rd12, %rd1, %rd6;
	mov.b32 	%r13, 0;
	st.global.u32 	[%rd12], %r13;
	bra.uni 	$L__BB0_7;
$L__BB0_4:
	setp.geu.f64 	%p3, %fd1, 0dC013E147AE147AE1;
	@%p3 bra 	$L__BB0_6;
	mov.b32 	%r10, -1076125028;
	st.global.u32 	[%rd3], %r10;
	add.s64 	%rd10, %rd1, %rd6;
	mov.b32 	%r11, 0;
	st.global.u32 	[%rd10], %r11;
	bra.uni 	$L__BB0_7;
$L__BB0_6:
	mul.rn.f32 	%f6, %f2, %f2;
	mov.f32 	%f7, 0f43BD0000;
	add.rn.f32 	%f8, %f7, %f6;
	fma.rn.f32 	%f9, %f6, %f8, 0f4686A600;
	fma.rn.f32 	%f10, %f6, %f9, 0f4803F7C0;
	mul.rn.f32 	%f11, %f2, %f10;
	fma.rn.f32 	%f12, %f6, 0f41E00000, 0f4544E000;
	fma.rn.f32 	%f13, %f6, %f12, 0f4773A200;
	fma.rn.f32 	%f14, %f6, %f13, 0f4803F7C0;
	div.approx.f32 	%f15, %f11, %f14;
	mov.f32 	%f16, 0f3FDBA29C;
	mul.rn.f32 	%f17, %f16, %f15;
	st.global.f32 	[%rd3], %f17;
	neg.f32 	%f18, %f15;
	fma.rn.f32 	%f19, %f18, %f15, 0f3F800000;
	mul.rn.f32 	%f20, %f19, %f1;
	mul.rn.f32 	%f21, %f16, %f20;
	add.s64 	%rd8, %rd1, %rd6;
	st.global.f32 	[%rd8], %f21;
$L__BB0_7:
	add.s32 	%r14, %r14, %r3;
	setp.lt.s32 	%p4, %r14, %r6;
	@%p4 bra 	$L__BB0_2;
$L__BB0_8:
	ret;

}
	// .globl	tanhGradientDropout
.visible .entry tanhGradientDropout(
	.param .u32 tanhGradientDropout_param_0,
	.param .u64 .ptr .align 1 tanhGradientDropout_param_1,
	.param .u64 .ptr .align 1 tanhGradientDropout_param_2,
	.param .u32 tanhGradientDropout_param_3,
	.param .f32 tanhGradientDropout_param_4
)
{
	.reg .pred 	%p<7>;
	.reg .b32 	%r<32>;
	.reg .b32 	%f<30>;
	.reg .b64 	%rd<16>;
	.reg .b64 	%fd<2>;

	ld.param.u32 	%r7, [tanhGradientDropout_param_0];
	ld.param.u64 	%rd4, [tanhGradientDropout_param_1];
	ld.param.u64 	%rd5, [tanhGradientDropout_param_2];
	ld.param.u32 	%r8, [tanhGradientDropout_param_3];
	ld.param.f32 	%f5, [tanhGradientDropout_param_4];
	cvta.to.global.u64 	%rd1, %rd5;
	cvta.to.global.u64 	%rd2, %rd4;
	mov.u32 	%r9, %ctaid.x;
	mov.u32 	%r1, %ntid.x;
	mov.u32 	%r10, %tid.x;
	mad.lo.s32 	%r31, %r9, %r1, %r10;
	setp.ge.s32 	%p1, %r31, %r7;
	@%p1 bra 	$L__BB1_10;
	mov.f32 	%f6, 0f40400000;
	mov.f32 	%f7, 0f40000000;
	div.approx.f32 	%f1, %f7, %f6;
	mov.f32 	%f8, 0f3F800000;
	sub.rn.f32 	%f9, %f8, %f5;
	mov.f32 	%f10, 0f3FDBA29C;
	div.approx.f32 	%f2, %f10, %f9;
	mov.f32 	%f11, 0fBFDBA29C;
	div.approx.f32 	%f3, %f11, %f9;
	shl.b32 	%r3, %r8, 20;
	mov.u32 	%r11, %nctaid.x;
	mul.lo.s32 	%r4, %r1, %r11;
$L__BB1_2:
	add.s32 	%r12, %r31, %r3;
	xor.b32  	%r13, %r12, -1429050551;
	mul.lo.s32 	%r14, %r13, 1099087573;
	setp.gt.s32 	%p2, %r12, -1;
	selp.b32 	%r15, -638133224, -1940497825, %p2;
	add.s32 	%r16, %r14, 123456789;
	add.s32 	%r17, %r14, 5783321;
	shr.u32 	%r18, %r16, 2;
	xor.b32  	%r19, %r18, %r16;
	shl.b32 	%r20, %r17, 4;
	shl.b32 	%r21, %r19, 1;
	xor.b32  	%r22, %r20, %r21;
	xor.b32  	%r23, %r22, %r17;
	xor.b32  	%r24, %r23, %r19;
	add.s32 	%r25, %r14, %r15;
	add.s32 	%r26, %r25, %r24;
	add.s32 	%r27, %r26, 362437;
	cvt.rn.f32.u32 	%f12, %r27;
	fma.rn.f32 	%f13, %f12, 0f2F800000, 0f2F000000;
	setp.geu.f32 	%p3, %f13, %f5;
	@%p3 bra 	$L__BB1_4;
	mul.wide.s32 	%rd13, %r31, 4;
	add.s64 	%rd14, %rd2, %rd13;
	mov.b32 	%r30, 0;
	st.global.u32 	[%rd14], %r30;
	add.s64 	%rd15, %rd1, %rd13;
	st.global.u32 	[%rd15], %r30;
	bra.uni 	$L__BB1_9;
$L__BB1_4:
	mul.wide.s32 	%rd6, %r31, 4;
	add.s64 	%rd3, %rd2, %rd6;
	ld.global.f32 	%f14, [%rd3];
	mul.rn.f32 	%f4, %f14, %f1;
	cvt.f64.f32 	%fd1, %f4;
	setp.leu.f64 	%p4, %fd1, 0d4013E147AE147AE1;
	@%p4 bra 	$L__BB1_6;
	st.global.f32 	[%rd3], %f2;
	add.s64 	%rd12, %rd1, %rd6;
	mov.b32 	%r29, 0;
	st.global.u32 	[%rd12], %r29;
	bra.uni 	$L__BB1_9;
$L__BB1_6:
	setp.geu.f64 	%p5, %fd1, 0dC013E147AE147AE1;
	@%p5 bra 	$L__BB1_8;
	st.global.f32 	[%rd3], %f3;
	add.s64 	%rd10, %rd1, %rd6;
	mov.b32 	%r28, 0;
	st.global.u32 	[%rd10], %r28;
	bra.uni 	$L__BB1_9;
$L__BB1_8:
	mul.rn.f32 	%f15, %f4, %f4;
	mov.f32 	%f16, 0f43BD0000;
	add.rn.f32 	%f17, %f16, %f15;
	fma.rn.f32 	%f18, %f15, %f17, 0f4686A600;
	fma.rn.f32 	%f19, %f15, %f18, 0f4803F7C0;
	mul.rn.f32 	%f20, %f4, %f19;
	fma.rn.f32 	%f21, %f15, 0f41E00000, 0f4544E000;
	fma.rn.f32 	%f22, %f15, %f21, 0f4773A200;
	fma.rn.f32 	%f23, %f15, %f22, 0f4803F7C0;
	div.approx.f32 	%f24, %f20, %f23;
	mul.rn.f32 	%f25, %f2, %f24;
	st.global.f32 	[%rd3], %f25;
	neg.f32 	%f26, %f24;
	fma.rn.f32 	%f27, %f26, %f24, 0f3F800000;
	mul.rn.f32 	%f28, %f27, %f1;
	mul.rn.f32 	%f29, %f2, %f28;
	add.s64 	%rd8, %rd1, %rd6;
	st.global.f32 	[%rd8], %f29;
$L__BB1_9:
	add.s32 	%r31, %r31, %r4;
	setp.lt.s32 	%p6, %r31, %r7;
	@%p6 bra 	$L__BB1_2;
$L__BB1_10:
	ret;

}
	// .globl	noactivationGradient
.visible .entry noactivationGradient(
	.param .u32 noactivationGradient_param_0,
	.param .u64 .ptr .align 1 noactivationGradient_param_1,
	.param .u64 .ptr .align 1 noactivationGradient_param_2,
	.param .u32 noactivationGradient_param_3,
	.param .f32 noactivationGradient_param_4
)
{
	.reg .pred 	%p<7>;
	.reg .b32 	%r<34>;
	.reg .b32 	%f<9>;
	.reg .b64 	%rd<13>;

	ld.param.u32 	%r8, [noactivationGradient_param_0];
	ld.param.u64 	%rd3, [noactivationGradient_param_1];
	ld.param.u64 	%rd4, [noactivationGradient_param_2];
	ld.param.u32 	%r9, [noactivationGradient_param_3];
	ld.param.f32 	%f2, [noactivationGradient_param_4];
	cvta.to.global.u64 	%rd1, %rd3;
	cvta.to.global.u64 	%rd2, %rd4;
	mov.u32 	%r10, %ctaid.x;
	mov.u32 	%r11, %ntid.x;
	mov.u32 	%r12, %tid.x;
	mad.lo.s32 	%r32, %r10, %r11, %r12;
	mov.u32 	%r13, %nctaid.x;
	mul.lo.s32 	%r2, %r11, %r13;
	setp.ge.s32 	%p1, %r32, %r8;
	@%p1 bra 	$L__BB2_8;
	setp.neu.f32 	%p2, %f2, 0f00000000;
	@%p2 bra 	$L__BB2_2;
	bra.uni 	$L__BB2_7;
$L__BB2_2:
	mov.f32 	%f3, 0f3F800000;
	sub.rn.f32 	%f4, %f3, %f2;
	div.approx.f32 	%f1, %f3, %f4;
	shl.b32 	%r3, %r9, 20;
$L__BB2_3:
	add.s32 	%r15, %r32, %r3;
	xor.b32  	%r16, %r15, -1429050551;
	mul.lo.s32 	%r17, %r16, 1099087573;
	setp.gt.s32 	%p4, %r15, -1;
	selp.b32 	%r18, -638133224, -1940497825, %p4;
	add.s32 	%r19, %r17, 123456789;
	add.s32 	%r20, %r17, 5783321;
	shr.u32 	%r21, %r19, 2;
	xor.b32  	%r22, %r21, %r19;
	shl.b32 	%r23, %r20, 4;
	shl.b32 	%r24, %r22, 1;
	xor.b32  	%r25, %r23, %r24;
	xor.b32  	%r26, %r25, %r20;
	xor.b32  	%r27, %r26, %r22;
	add.s32 	%r28, %r17, %r18;
	add.s32 	%r29, %r28, %r27;
	add.s32 	%r30, %r29, 362437;
	cvt.rn.f32.u32 	%f5, %r30;
	fma.rn.f32 	%f6, %f5, 0f2F800000, 0f2F000000;
	setp.lt.f32 	%p5, %f6, %f2;
	@%p5 bra 	$L__BB2_5;
	mul.wide.s32 	%rd7, %r32, 4;
	add.s64 	%rd8, %rd2, %rd7;
	st.global.f32 	[%rd8], %f1;
	add.s64 	%rd9, %rd1, %rd7;
	ld.global.f32 	%f7, [%rd9];
	mul.rn.f32 	%f8, %f1, %f7;
	st.global.f32 	[%rd9], %f8;
	bra.uni 	$L__BB2_6;
$L__BB2_5:
	mul.wide.s32 	%rd10, %r32, 4;
	add.s64 	%rd11, %rd1, %rd10;
	mov.b32 	%r31, 0;
	st.global.u32 	[%rd11], %r31;
	add.s64 	%rd12, %rd2, %rd10;
	st.global.u32 	[%rd12], %r31;
$L__BB2_6:
	add.s32 	%r32, %r32, %r2;
	setp.lt.s32 	%p6, %r32, %r8;
	@%p6 bra 	$L__BB2_3;
	bra.uni 	$L__BB2_8;
$L__BB2_7:
	mul.wide.s32 	%rd5, %r32, 4;
	add.s64 	%rd6, %rd2, %rd5;
	mov.b32 	%r14, 1065353216;
	st.global.u32 	[%rd6], %r14;
	add.s32 	%r32, %r32, %r2;
	setp.lt.s32 	%p3, %r32, %r8;
	@%p3 bra 	$L__BB2_7;
$L__BB2_8:
	ret;

}
	// .globl	tanhActivation
.visible .entry tanhActivation(
	.param .u32 tanhActivation_param_0,
	.param .u64 .ptr .align 1 tanhActivation_param_1
)
{
	.reg .pred 	%p<5>;
	.reg .b32 	%r<13>;
	.reg .b32 	%f<18>;
	.reg .b64 	%rd<5>;
	.reg .b64 	%fd<2>;

	ld.param.u32 	%r6, [tanhActivation_param_0];
	ld.param.u64 	%rd3, [tanhActivation_param_1];
	mov.u32 	%r7, %ctaid.x;
	mov.u32 	%r1, %ntid.x;
	mov.u32 	%r8, %tid.x;
	mad.lo.s32 	%r12, %r7, %r1, %r8;
	setp.ge.s32 	%p1, %r12, %r6;
	@%p1 bra 	$L__BB3_8;
	mov.f32 	%f3, 0f40400000;
	mov.f32 	%f4, 0f40000000;
	div.approx.f32 	%f1, %f4, %f3;
	mov.u32 	%r9, %nctaid.x;
	mul.lo.s32 	%r3, %r1, %r9;
	cvta.to.global.u64 	%rd1, %rd3;
$L__BB3_2:
	mul.wide.s32 	%rd4, %r12, 4;
	add.s64 	%rd2, %rd1, %rd4;
	ld.global.f32 	%f5, [%rd2];
	mul.rn.f32 	%f2, %f5, %f1;
	cvt.f64.f32 	%fd1, %f2;
	setp.leu.f64 	%p2, %fd1, 0d4013E147AE147AE1;
	@%p2 bra 	$L__BB3_4;
	mov.b32 	%r11, 1071358620;
	st.global.u32 	[%rd2], %r11;
	bra.uni 	$L__BB3_7;
$L__BB3_4:
	setp.geu.f64 	%p3, %fd1, 0dC013E147AE147AE1;
	@%p3 bra 	$L__BB3_6;
	mov.b32 	%r10, -1076125028;
	st.global.u32 	[%rd2], %r10;
	bra.uni 	$L__BB3_7;
$L__BB3_6:
	mul.rn.f32 	%f6, %f2, %f2;
	mov.f32 	%f7, 0f43BD0000;
	add.rn.f32 	%f8, %f7, %f6;
	fma.rn.f32 	%f9, %f6, %f8, 0f4686A600;
	fma.rn.f32 	%f10, %f6, %f9, 0f4803F7C0;
	mul.rn.f32 	%f11, %f2, %f10;
	fma.rn.f32 	%f12, %f6, 0f41E00000, 0f4544E000;
	fma.rn.f32 	%f13, %f6, %f12, 0f4773A200;
	fma.rn.f32 	%f14, %f6, %f13, 0f4803F7C0;
	div.approx.f32 	%f15, %f11, %f14;
	mov.f32 	%f16, 0f3FDBA29C;
	mul.rn.f32 	%f17, %f16, %f15;
	st.global.f32 	[%rd2], %f17;
$L__BB3_7:
	add.s32 	%r12, %r12, %r3;
	setp.lt.s32 	%p4, %r12, %r6;
	@%p4 bra 	$L__BB3_2;
$L__BB3_8:
	ret;

}
	// .globl	fill_cols
.visible .entry fill_cols(
	.param .u32 fill_cols_param_0,
	.param .u32 fill_cols_param_1,
	.param .u64 .ptr .align 1 fill_cols_param_2,
	.param .u64 .ptr .align 1 fill_cols_param_3
)
{
	.reg .pred 	%p<4>;
	.reg .b32 	%r<14>;
	.reg .b32 	%f<2>;
	.reg .b64 	%rd<9>;

	ld.param.u32 	%r3, [fill_cols_param_0];
	ld.param.u32 	%r4, [fill_cols_param_1];
	ld.param.u64 	%rd1, [fill_cols_param_2];
	ld.param.u64 	%rd2, [fill_cols_param_3];
	mov.u32 	%r6, %ctaid.x;
	mov.u32 	%r7, %ntid.x;
	mov.u32 	%r8, %tid.x;
	mad.lo.s32 	%r9, %r6, %r7, %r8;
	mov.u32 	%r10, %ctaid.y;
	mov.u32 	%r11, %ntid.y;
	mov.u32 	%r12, %tid.y;
	mad.lo.s32 	%r13, %r10, %r11, %r12;
	mad.lo.s32 	%r2, %r13, %r3, %r9;
	setp.ge.s32 	%p1, %r9, %r3;
	setp.ge.s32 	%p2, %r13, %r4;
	or.pred  	%p3, %p1, %p2;
	@%p3 bra 	$L__BB4_2;
	cvta.to.global.u64 	%rd3, %rd2;
	cvta.to.global.u64 	%rd4, %rd1;
	mul.wide.u32 	%rd5, %r13, 4;
	add.s64 	%rd6, %rd3, %rd5;
	ld.global.f32 	%f1, [%rd6];
	mul.wide.s32 	%rd7, %r2, 4;
	add.s64 	%rd8, %rd4, %rd7;
	st.global.f32 	[%rd8], %f1;
$L__BB4_2:
	ret;

}
	// .globl	swap_matrix_col
.visible .entry swap_matrix_col(
	.param .u32 swap_matrix_col_param_0,
	.param .u32 swap_matrix_col_param_1,
	.param .u64 .ptr .align 1 swap_matrix_col_param_2,
	.param .u64 .ptr .align 1 swap_matrix_col_param_3
)
{
	.reg .pred 	%p<2>;
	.reg .b32 	%r<10>;
	.reg .b32 	%f<3>;
	.reg .b64 	%rd<9>;

	ld.param.u32 	%r3, [swap_matrix_col_param_0];
	ld.param.u32 	%r4, [swap_matrix_col_param_1];
	ld.param.u64 	%rd1, [swap_matrix_col_param_2];
	ld.param.u64 	%rd2, [swap_matrix_col_param_3];
	mov.u32 	%r5, %ctaid.x;
	mov.u32 	%r6, %ntid.x;
	mov.u32 	%r7, %tid.x;
	mad.lo.s32 	%r1, %r5, %r6, %r7;
	add.s32 	%r8, %r4, -1;
	mul.lo.s32 	%r2, %r8, %r3;
	setp.ge.s32 	%p1, %r1, %r3;
	@%p1 bra 	$L__BB5_2;
	cvta.to.global.u64 	%rd3, %rd1;
	cvta.to.global.u64 	%rd4, %rd2;
	add.s32 	%r9, %r2, %r1;
	mul.wide.s32 	%rd5, %r9, 4;
	add.s64 	%rd6, %rd3, %rd5;
	ld.global.f32 	%f1, [%rd6];
	mul.wide.s32 	%rd7, %r1, 4;
	add.s64 	%rd8, %rd4, %rd7;
	ld.global.f32 	%f2, [%rd8];
	st.global.f32 	[%rd6], %f2;
	st.global.f32 	[%rd8], %f1;
$L__BB5_2:
	ret;

}
	// .globl	finish_delta
.visible .entry finish_delta(
	.param .u32 finish_delta_param_0,
	.param .u64 .ptr .align 1 finish_delta_param_1,
	.param .u64 .ptr .align 1 finish_delta_param_2,
	.param .u64 .ptr .align 1 finish_delta_param_3
)
{
	.reg .pred 	%p<7>;
	.reg .b32 	%r<31>;
	.reg .b32 	%f<23>;
	.reg .b64 	%rd<25>;

	ld.param.u32 	%r12, [finish_delta_param_0];
	ld.param.u64 	%rd4, [finish_delta_param_1];
	ld.param.u64 	%rd5, [finish_delta_param_2];
	ld.param.u64 	%rd6, [finish_delta_param_3];
	cvta.to.global.u64 	%rd1, %rd6;
	cvta.to.global.u64 	%rd2, %rd5;
	cvta.to.global.u64 	%rd3, %rd4;
	mov.u32 	%r13, %ctaid.x;
	mov.u32 	%r14, %ntid.x;
	mov.u32 	%r15, %tid.x;
	mad.lo.s32 	%r29, %r13, %r14, %r15;
	mov.u32 	%r16, %nctaid.x;
	mul.lo.s32 	%r2, %r14, %r16;
	setp.ge.s32 	%p1, %r29, %r12;
	@%p1 bra 	$L__BB6_7;
	add.s32 	%r17, %r29, %r2;
	max.s32 	%r18, %r12, %r17;
	setp.lt.s32 	%p2, %r17, %r12;
	selp.u32 	%r19, 1, 0, %p2;
	add.s32 	%r20, %r17, %r19;
	sub.s32 	%r21, %r18, %r20;
	div.u32 	%r22, %r21, %r2;
	add.s32 	%r3, %r22, %r19;
	and.b32  	%r23, %r3, 3;
	setp.eq.s32 	%p3, %r23, 3;
	@%p3 bra 	$L__BB6_4;
	add.s32 	%r24, %r3, 1;
	and.b32  	%r25, %r24, 3;
	neg.s32 	%r27, %r25;
$L__BB6_3:
	.pragma "nounroll";
	mul.wide.s32 	%rd7, %r29, 4;
	add.s64 	%rd8, %rd1, %rd7;
	add.s64 	%rd9, %rd2, %rd7;
	add.s64 	%rd10, %rd3, %rd7;
	ld.global.f32 	%f1, [%rd10];
	ld.global.f32 	%f2, [%rd9];
	sub.rn.f32 	%f3, %f1, %f2;
	mov.f32 	%f4, 0f3F800000;
	copysign.f32 	%f5, %f3, %f4;
	st.global.f32 	[%rd8], %f5;
	add.s32 	%r29, %r29, %r2;
	add.s32 	%r27, %r27, 1;
	setp.ne.s32 	%p4, %r27, 0;
	@%p4 bra 	$L__BB6_3;
$L__BB6_4:
	setp.lt.u32 	%p5, %r3, 3;
	@%p5 bra 	$L__BB6_7;
	mul.wide.s32 	%rd15, %r2, 4;
	shl.b32 	%r26, %r2, 2;
$L__BB6_6:
	mul.wide.s32 	%rd11, %r29, 4;
	add.s64 	%rd12, %rd3, %rd11;
	ld.global.f32 	%f6, [%rd12];
	add.s64 	%rd13, %rd2, %rd11;
	ld.global.f32 	%f7, [%rd13];
	sub.rn.f32 	%f8, %f6, %f7;
	mov.f32 	%f9, 0f3F800000;
	copysign.f32 	%f10, %f8, %f9;
	add.s64 	%rd14, %rd1, %rd11;
	st.global.f32 	[%rd14], %f10;
	add.s64 	%rd16, %rd12, %rd15;
	ld.global.f32 	%f11, [%rd16];
	add.s64 	%rd17, %rd13, %rd15;
	ld.global.f32 	%f12, [%rd17];
	sub.rn.f32 	%f13, %f11, %f12;
	copysign.f32 	%f14, %f13, %f9;
	add.s64 	%rd18, %rd14, %rd15;
	st.global.f32 	[%rd18], %f14;
	add.s64 	%rd19, %rd16, %rd15;
	ld.global.f32 	%f15, [%rd19];
	add.s64 	%rd20, %rd17, %rd15;
	ld.global.f32 	%f16, [%rd20];
	sub.rn.f32 	%f17, %f15, %f16;
	copysign.f32 	%f18, %f17, %f9;
	add.s64 	%rd21, %rd18, %rd15;
	st.global.f32 	[%rd21], %f18;
	add.s64 	%rd22, %rd19, %rd15;
	ld.global.f32 	%f19, [%rd22];
	add.s64 	%rd23, %rd20, %rd15;
	ld.global.f32 	%f20, [%rd23];
	sub.rn.f32 	%f21, %f19, %f20;
	copysign.f32 	%f22, %f21, %f9;
	add.s64 	%rd24, %rd21, %rd15;
	st.global.f32 	[%rd24], %f22;
	add.s32 	%r29, %r26, %r29;
	setp.lt.s32 	%p6, %r29, %r12;
	@%p6 bra 	$L__BB6_6;
$L__BB6_7:
	ret;

}
	// .globl	sqErr
.visible .entry sqErr(
	.param .u32 sqErr_param_0,
	.param .u64 .ptr .align 1 sqErr_param_1,
	.param .u64 .ptr .align 1 sqErr_param_2
)
{
	.reg .pred 	%p<7>;
	.reg .b32 	%r<31>;
	.reg .b32 	%f<21>;
	.reg .b64 	%rd<18>;

	ld.param.u32 	%r12, [sqErr_param_0];
	ld.param.u64 	%rd3, [sqErr_param_1];
	ld.param.u64 	%rd4, [sqErr_param_2];
	cvta.to.global.u64 	%rd1, %rd4;
	cvta.to.global.u64 	%rd2, %rd3;
	mov.u32 	%r13, %ctaid.x;
	mov.u32 	%r14, %ntid.x;
	mov.u32 	%r15, %tid.x;
	mad.lo.s32 	%r29, %r13, %r14, %r15;
	mov.u32 	%r16, %nctaid.x;
	mul.lo.s32 	%r2, %r14, %r16;
	setp.ge.s32 	%p1, %r29, %r12;
	@%p1 bra 	$L__BB7_7;
	add.s32 	%r17, %r29, %r2;
	max.s32 	%r18, %r12, %r17;
	setp.lt.s32 	%p2, %r17, %r12;
	selp.u32 	%r19, 1, 0, %p2;
	add.s32 	%r20, %r17, %r19;
	sub.s32 	%r21, %r18, %r20;
	div.u32 	%r22, %r21, %r2;
	add.s32 	%r3, %r22, %r19;
	and.b32  	%r23, %r3, 3;
	setp.eq.s32 	%p3, %r23, 3;
	@%p3 bra 	$L__BB7_4;
	add.s32 	%r24, %r3, 1;
	and.b32  	%r25, %r24, 3;
	neg.s32 	%r27, %r25;
$L__BB7_3:
	.pragma "nounroll";
	mul.wide.s32 	%rd5, %r29, 4;
	add.s64 	%rd6, %rd1, %rd5;
	add.s64 	%rd7, %rd2, %rd5;
	ld.global.f32 	%f1, [%rd7];
	ld.global.f32 	%f2, [%rd6];
	sub.rn.f32 	%f3, %f1, %f2;
	mul.rn.f32 	%f4, %f3, %f3;
	st.global.f32 	[%rd7], %f4;
	add.s32 	%r29, %r29, %r2;
	add.s32 	%r27, %r27, 1;
	setp.ne.s32 	%p4, %r27, 0;
	@%p4 bra 	$L__BB7_3;
$L__BB7_4:
	setp.lt.u32 	%p5, %r3, 3;
	@%p5 bra 	$L__BB7_7;
	mul.wide.s32 	%rd11, %r2, 4;
	shl.b32 	%r26, %r2, 2;
$L__BB7_6:
	mul.wide.s32 	%rd8, %r29, 4;
	add.s64 	%rd9, %rd2, %rd8;
	ld.global.f32 	%f5, [%rd9];
	add.s64 	%rd10, %rd1, %rd8;
	ld.global.f32 	%f6, [%rd10];
	sub.rn.f32 	%f7, %f5, %f6;
	mul.rn.f32 	%f8, %f7, %f7;
	st.global.f32 	[%rd9], %f8;
	add.s64 	%rd12, %rd9, %rd11;
	ld.global.f32 	%f9, [%rd12];
	add.s64 	%rd13, %rd10, %rd11;
	ld.global.f32 	%f10, [%rd13];
	sub.rn.f32 	%f11, %f9, %f10;
	mul.rn.f32 	%f12, %f11, %f11;
	st.global.f32 	[%rd12], %f12;
	add.s64 	%rd14, %rd12, %rd11;
	ld.global.f32 	%f13, [%rd14];
	add.s64 	%rd15, %rd13, %rd11;
	ld.global.f32 	%f14, [%rd15];
	sub.rn.f32 	%f15, %f13, %f14;
	mul.rn.f32 	%f16, %f15, %f15;
	st.global.f32 	[%rd14], %f16;
	add.s64 	%rd16, %rd14, %rd11;
	ld.global.f32 	%f17, [%rd16];
	add.s64 	%rd17, %rd15, %rd11;
	ld.global.f32 	%f18, [%rd17];
	sub.rn.f32 	%f19, %f17, %f18;
	mul.rn.f32 	%f20, %f19, %f19;
	st.global.f32 	[%rd16], %f20;
	add.s32 	%r29, %r26, %r29;
	setp.lt.s32 	%p6, %r29, %r12;
	@%p6 bra 	$L__BB7_6;
$L__BB7_7:
	ret;

}
	// .globl	absErr
.visible .entry absErr(
	.param .u32 absErr_param_0,
	.param .u64 .ptr .align 1 absErr_param_1,
	.param .u64 .ptr .align 1 absErr_param_2
)
{
	.reg .pred 	%p<7>;
	.reg .b32 	%r<31>;
	.reg .b32 	%f<21>;
	.reg .b64 	%rd<18>;

	ld.param.u32 	%r12, [absErr_param_0];
	ld.param.u64 	%rd3, [absErr_param_1];
	ld.param.u64 	%rd4, [absErr_param_2];
	cvta.to.global.u64 	%rd1, %rd4;
	cvta.to.global.u64 	%rd2, %rd3;
	mov.u32 	%r13, %ctaid.x;
	mov.u32 	%r14, %ntid.x;
	mov.u32 	%r15, %tid.x;
	mad.lo.s32 	%r29, %r13, %r14, %r15;
	mov.u32 	%r16, %nctaid.x;
	mul.lo.s32 	%r2, %r14, %r16;
	setp.ge.s32 	%p1, %r29, %r12;
	@%p1 bra 	$L__BB8_7;
	add.s32 	%r17, %r29, %r2;
	max.s32 	%r18, %r12, %r17;
	setp.lt.s32 	%p2, %r17, %r12;
	selp.u32 	%r19, 1, 0, %p2;
	add.s32 	%r20, %r17, %r19;
	sub.s32 	%r21, %r18, %r20;
	div.u32 	%r22, %r21, %r2;
	add.s32 	%r3, %r22, %r19;
	and.b32  	%r23, %r3, 3;
	setp.eq.s32 	%p3, %r23, 3;
	@%p3 bra 	$L__BB8_4;
	add.s32 	%r24, %r3, 1;
	and.b32  	%r25, %r24, 3;
	neg.s32 	%r27, %r25;
$L__BB8_3:
	.pragma "nounroll";
	mul.wide.s32 	%rd5, %r29, 4;
	add.s64 	%rd6, %rd1, %rd5;
	add.s64 	%rd7, %rd2, %rd5;
	ld.global.f32 	%f1, [%rd7];
	ld.global.f32 	%f2, [%rd6];
	sub.rn.f32 	%f3, %f1, %f2;
	abs.f32 	%f4, %f3;
	st.global.f32 	[%rd7], %f4;
	add.s32 	%r29, %r29, %r2;
	add.s32 	%r27, %r27, 1;
	setp.ne.s32 	%p4, %r27, 0;
	@%p4 bra 	$L__BB8_3;
$L__BB8_4:
	setp.lt.u32 	%p5, %r3, 3;
	@%p5 bra 	$L__BB8_7;
	mul.wide.s32 	%rd11, %r2, 4;
	shl.b32 	%r26, %r2, 2;
$L__BB8_6:
	mul.wide.s32 	%rd8, %r29, 4;
	add.s64 	%rd9, %rd2, %rd8;
	ld.global.f32 	%f5, [%rd9];
	add.s64 	%rd10, %rd1, %rd8;
	ld.global.f32 	%f6, [%rd10];
	sub.rn.f32 	%f7, %f5, %f6;
	abs.f32 	%f8, %f7;
	st.global.f32 	[%rd9], %f8;
	add.s64 	%rd12, %rd9, %rd11;
	ld.global.f32 	%f9, [%rd12];
	add.s64 	%rd13, %rd10, %rd11;
	ld.global.f32 	%f10, [%rd13];
	sub.rn.f32 	%f11, %f9, %f10;
	abs.f32 	%f12, %f11;
	st.global.f32 	[%rd12], %f12;
	add.s64 	%rd14, %rd12, %rd11;
	ld.global.f32 	%f13, [%rd14];
	add.s64 	%rd15, %rd13, %rd11;
	ld.global.f32 	%f14, [%rd15];
	sub.rn.f32 	%f15, %f13, %f14;
	abs.f32 	%f16, %f15;
	st.global.f32 	[%rd14], %f16;
	add.s64 	%rd16, %rd14, %rd11;
	ld.global.f32 	%f17, [%rd16];
	add.s64 	%rd17, %rd15, %rd11;
	ld.global.f32 	%f18, [%rd17];
	sub.rn.f32 	%f19, %f17, %f18;
	abs.f32 	%f20, %f19;
	st.global.f32 	[%rd16], %f20;
	add.s32 	%r29, %r26, %r29;
	setp.lt.s32 	%p6, %r29, %r12;
	@%p6 bra 	$L__BB8_6;
$L__BB8_7:
	ret;

}
	// .globl	sqErrDeriv
.visible .entry sqErrDeriv(
	.param .u32 sqErrDeriv_param_0,
	.param .u64 .ptr .align 1 sqErrDeriv_param_1,
	.param .u64 .ptr .align 1 sqErrDeriv_param_2,
	.param .u64 .ptr .align 1 sqErrDeriv_param_3
)
{
	.reg .pred 	%p<7>;
	.reg .b32 	%r<31>;
	.reg .b32 	%f<23>;
	.reg .b64 	%rd<25>;

	ld.param.u32 	%r12, [sqErrDeriv_param_0];
	ld.param.u64 	%rd4, [sqErrDeriv_param_1];
	ld.param.u64 	%rd5, [sqErrDeriv_param_2];
	ld.param.u64 	%rd6, [sqErrDeriv_param_3];
	cvta.to.global.u64 	%rd1, %rd6;
	cvta.to.global.u64 	%rd2, %rd5;
	cvta.to.global.u64 	%rd3, %rd4;
	mov.u32 	%r13, %ctaid.x;
	mov.u32 	%r14, %ntid.x;
	mov.u32 	%r15, %tid.x;
	mad.lo.s32 	%r29, %r13, %r14, %r15;
	mov.u32 	%r16, %nctaid.x;
	mul.lo.s32 	%r2, %r14, %r16;
	setp.ge.s32 	%p1, %r29, %r12;
	@%p1 bra 	$L__BB9_7;
	add.s32 	%r17, %r29, %r2;
	max.s32 	%r18, %r12, %r17;
	setp.lt.s32 	%p2, %r17, %r12;
	selp.u32 	%r19, 1, 0, %p2;
	add.s32 	%r20, %r17, %r19;
	sub.s32 	%r21, %r18, %r20;
	div.u32 	%r22, %r21, %r2;
	add.s32 	%r3, %r22, %r19;
	and.b32  	%r23, %r3, 3;
	setp.eq.s32 	%p3, %r23, 3;
	@%p3 bra 	$L__BB9_4;
	add.s32 	%r24, %r3, 1;
	and.b32  	%r25, %r24, 3;
	neg.s32 	%r27, %r25;
$L__BB9_3:
	.pragma "nounroll";
	mul.wide.s32 	%rd7, %r29, 4;
	add.s64 	%rd8, %rd1, %rd7;
	add.s64 	%rd9, %rd2, %rd7;
	add.s64 	%rd10, %rd3, %rd7;
	ld.global.f32 	%f1, [%rd10];
	ld.global.f32 	%f2, [%rd9];
	sub.rn.f32 	%f3, %f1, %f2;
	mov.f32 	%f4, 0f40000000;
	mul.rn.f32 	%f5, %f4, %f3;
	st.global.f32 	[%rd8], %f5;
	add.s32 	%r29, %r29, %r2;
	add.s32 	%r27, %r27, 1;
	setp.ne.s32 	%p4, %r27, 0;
	@%p4 bra 	$L__BB9_3;
$L__BB9_4:
	setp.lt.u32 	%p5, %r3, 3;
	@%p5 bra 	$L__BB9_7;
	mul.wide.s32 	%rd15, %r2, 4;
	shl.b32 	%r26, %r2, 2;
$L__BB9_6:
	mul.wide.s32 	%rd11, %r29, 4;
	add.s64 	%rd12, %rd3, %rd11;
	ld.global.f32 	%f6, [%rd12];
	add.s64 	%rd13, %rd2, %rd11;
	ld.global.f32 	%f7, [%rd13];
	sub.rn.f32 	%f8, %f6, %f7;
	mov.f32 	%f9, 0f40000000;
	mul.rn.f32 	%f10, %f9, %f8;
	add.s64 	%rd14, %rd1, %rd11;
	st.global.f32 	[%rd14], %f10;
	add.s64 	%rd16, %rd12, %rd15;
	ld.global.f32 	%f11, [%rd16];
	add.s64 	%rd17, %rd13, %rd15;
	ld.global.f32 	%f12, [%rd17];
	sub.rn.f32 	%f13, %f11, %f12;
	mul.rn.f32 	%f14, %f9, %f13;
	add.s64 	%rd18, %rd14, %rd15;
	st.global.f32 	[%rd18], %f14;
	add.s64 	%rd19, %rd16, %rd15;
	ld.global.f32 	%f15, [%rd19];
	add.s64 	%rd20, %rd17, %rd15;
	ld.global.f32 	%f16, [%rd20];
	sub.rn.f32 	%f17, %f15, %f16;
	mul.rn.f32 	%f18, %f9, %f17;
	add.s64 	%rd21, %rd18, %rd15;
	st.global.f32 	[%rd21], %f18;
	add.s64 	%rd22, %rd19, %rd15;
	ld.global.f32 	%f19, [%rd22];
	add.s64 	%rd23, %rd20, %rd15;
	ld.global.f32 	%f20, [%rd23];
	sub.rn.f32 	%f21, %f19, %f20;
	mul.rn.f32 	%f22, %f9, %f21;
	add.s64 	%rd24, %rd21, %rd15;
	st.global.f32 	[%rd24], %f22;
	add.s32 	%r29, %r26, %r29;
	setp.lt.s32 	%p6, %r29, %r12;
	@%p6 bra 	$L__BB9_6;
$L__BB9_7:
	ret;

}
	// .globl	outputIndex
.visible .entry outputIndex(
	.param .u32 outputIndex_param_0,
	.param .u64 .ptr .align 1 outputIndex_param_1,
	.param .u32 outputIndex_param_2
)
{


	ret;

}
	// .globl	outputIndexDeriv
.visible .entry outputIndexDeriv(
	.param .u32 outputIndexDeriv_param_0,
	.param .u64 .ptr .align 1 outputIndexDeriv_param_1,
	.param .u64 .ptr .align 1 outputIndexDeriv_param_2,
	.param .u32 outputIndexDeriv_param_3
)
{
	.reg .pred 	%p<12>;
	.reg .b32 	%r<38>;
	.reg .b32 	%f<6>;
	.reg .b64 	%rd<11>;

	ld.param.u32 	%r15, [outputIndexDeriv_param_0];
	ld.param.u64 	%rd2, [outputIndexDeriv_param_1];
	ld.param.u32 	%r16, [outputIndexDeriv_param_3];
	cvta.to.global.u64 	%rd1, %rd2;
	mov.u32 	%r17, %ctaid.x;
	mov.u32 	%r18, %ntid.x;
	mov.u32 	%r19, %tid.x;
	mad.lo.s32 	%r36, %r17, %r18, %r19;
	mov.u32 	%r20, %nctaid.x;
	mul.lo.s32 	%r2, %r18, %r20;
	setp.ge.s32 	%p1, %r36, %r15;
	@%p1 bra 	$L__BB11_7;
	add.s32 	%r21, %r36, %r2;
	max.s32 	%r22, %r15, %r21;
	setp.lt.s32 	%p2, %r21, %r15;
	selp.u32 	%r23, 1, 0, %p2;
	add.s32 	%r24, %r21, %r23;
	sub.s32 	%r25, %r22, %r24;
	div.u32 	%r26, %r25, %r2;
	add.s32 	%r3, %r26, %r23;
	and.b32  	%r27, %r3, 3;
	setp.eq.s32 	%p3, %r27, 3;
	@%p3 bra 	$L__BB11_4;
	sub.s32 	%r34, %r16, %r36;
	add.s32 	%r28, %r3, 1;
	and.b32  	%r29, %r28, 3;
	neg.s32 	%r33, %r29;
$L__BB11_3:
	.pragma "nounroll";
	mul.wide.s32 	%rd3, %r36, 4;
	add.s64 	%rd4, %rd1, %rd3;
	setp.eq.s32 	%p4, %r34, 0;
	selp.f32 	%f1, 0f3F800000, 0f00000000, %p4;
	st.global.f32 	[%rd4], %f1;
	add.s32 	%r36, %r36, %r2;
	sub.s32 	%r34, %r34, %r2;
	add.s32 	%r33, %r33, 1;
	setp.ne.s32 	%p5, %r33, 0;
	@%p5 bra 	$L__BB11_3;
$L__BB11_4:
	setp.lt.u32 	%p6, %r3, 3;
	@%p6 bra 	$L__BB11_7;
	mul.wide.s32 	%rd7, %r2, 4;
$L__BB11_6:
	setp.eq.s32 	%p7, %r36, %r16;
	selp.f32 	%f2, 0f3F800000, 0f00000000, %p7;
	mul.wide.s32 	%rd5, %r36, 4;
	add.s64 	%rd6, %rd1, %rd5;
	st.global.f32 	[%rd6], %f2;
	add.s32 	%r30, %r36, %r2;
	setp.eq.s32 	%p8, %r30, %r16;
	selp.f32 	%f3, 0f3F800000, 0f00000000, %p8;
	add.s64 	%rd8, %rd6, %rd7;
	st.global.f32 	[%rd8], %f3;
	add.s32 	%r31, %r30, %r2;
	setp.eq.s32 	%p9, %r31, %r16;
	selp.f32 	%f4, 0f3F800000, 0f00000000, %p9;
	add.s64 	%rd9, %rd8, %rd7;
	st.global.f32 	[%rd9], %f4;
	add.s32 	%r32, %r31, %r2;
	setp.eq.s32 	%p10, %r32, %r16;
	selp.f32 	%f5, 0f3F800000, 0f00000000, %p10;
	add.s64 	%rd10, %rd9, %rd7;
	st.global.f32 	[%rd10], %f5;
	add.s32 	%r36, %r32, %r2;
	setp.lt.s32 	%p11, %r36, %r15;
	@%p11 bra 	$L__BB11_6;
$L__BB11_7:
	ret;

}
	// .globl	crossEntropy
.visible .entry crossEntropy(
	.param .u32 crossEntropy_param_0,
	.param .u64 .ptr .align 1 crossEntropy_param_1,
	.param .u32 crossEntropy_param_2
)
{
	.reg .pred 	%p<28>;
	.reg .b32 	%r<86>;
	.reg .b32 	%f<139>;
	.reg .b64 	%rd<33>;

	ld.param.u32 	%r29, [crossEntropy_param_0];
	ld.param.u64 	%rd10, [crossEntropy_param_1];
	ld.param.u32 	%r30, [crossEntropy_param_2];
	cvta.to.global.u64 	%rd1, %rd10;
	mov.u32 	%r1, %tid.x;
	mov.u32 	%r85, %ntid.x;
	setp.ge.s32 	%p1, %r1, %r29;
	mov.f32 	%f133, 0fFF800000;
	@%p1 bra 	$L__BB12_6;
	add.s32 	%r31, %r1, %r85;
	max.u32 	%r32, %r29, %r31;
	setp.lt.u32 	%p2, %r31, %r29;
	selp.u32 	%r33, 1, 0, %p2;
	add.s32 	%r34, %r31, %r33;
	sub.s32 	%r35, %r32, %r34;
	div.u32 	%r36, %r35, %r85;
	add.s32 	%r3, %r36, %r33;
	and.b32  	%r37, %r3, 3;
	setp.eq.s32 	%p3, %r37, 3;
	mov.f32 	%f133, 0fFF800000;
	mov.u32 	%r77, %r1;
	@%p3 bra 	$L__BB12_4;
	mul.wide.u32 	%rd11, %r1, 4;
	add.s64 	%rd31, %rd1, %rd11;
	mul.wide.u32 	%rd3, %r85, 4;
	add.s32 	%r38, %r3, 1;
	and.b32  	%r39, %r38, 3;
	neg.s32 	%r75, %r39;
	mov.f32 	%f133, 0fFF800000;
	mov.u32 	%r77, %r1;
$L__BB12_3:
	.pragma "nounroll";
	ld.global.f32 	%f20, [%rd31];
	max.f32 	%f133, %f133, %f20;
	add.s32 	%r77, %r77, %r85;
	add.s64 	%rd31, %rd31, %rd3;
	add.s32 	%r75, %r75, 1;
	setp.ne.s32 	%p4, %r75, 0;
	@%p4 bra 	$L__BB12_3;
$L__BB12_4:
	setp.lt.u32 	%p5, %r3, 3;
	@%p5 bra 	$L__BB12_6;
$L__BB12_5:
	mul.wide.u32 	%rd12, %r77, 4;
	add.s64 	%rd13, %rd1, %rd12;
	ld.global.f32 	%f21, [%rd13];
	max.f32 	%f22, %f133, %f21;
	add.s32 	%r40, %r77, %r85;
	mul.wide.u32 	%rd14, %r40, 4;
	add.s64 	%rd15, %rd1, %rd14;
	ld.global.f32 	%f23, [%rd15];
	max.f32 	%f24, %f22, %f23;
	add.s32 	%r41, %r40, %r85;
	mul.wide.u32 	%rd16, %r41, 4;
	add.s64 	%rd17, %rd1, %rd16;
	ld.global.f32 	%f25, [%rd17];
	max.f32 	%f26, %f24, %f25;
	add.s32 	%r42, %r41, %r85;
	mul.wide.u32 	%rd18, %r42, 4;
	add.s64 	%rd19, %rd1, %rd18;
	ld.global.f32 	%f27, [%rd19];
	max.f32 	%f133, %f26, %f27;
	add.s32 	%r77, %r42, %r85;
	setp.lt.s32 	%p6, %r77, %r29;
	@%p6 bra 	$L__BB12_5;
$L__BB12_6:
	shl.b32 	%r43, %r1, 2;
	mov.u32 	%r44, sdata;
	add.s32 	%r12, %r44, %r43;
	st.shared.f32 	[%r12], %f133;
	bar.sync 	0;
	setp.lt.u32 	%p7, %r85, 2;
	@%p7 bra 	$L__BB12_11;
	mov.u32 	%r79, %r85;
$L__BB12_8:
	shr.u32 	%r14, %r79, 1;
	setp.ge.u32 	%p8, %r1, %r14;
	@%p8 bra 	$L__BB12_10;
	ld.shared.f32 	%f28, [%r12];
	shl.b32 	%r45, %r14, 2;
	add.s32 	%r46, %r12, %r45;
	ld.shared.f32 	%f29, [%r46];
	max.f32 	%f30, %f28, %f29;
	st.shared.f32 	[%r12], %f30;
$L__BB12_10:
	bar.sync 	0;
	setp.gt.u32 	%p9, %r79, 3;
	mov.u32 	%r79, %r14;
	@%p9 bra 	$L__BB12_8;
$L__BB12_11:
	setp.ge.s32 	%p10, %r1, %r29;
	ld.shared.f32 	%f8, [sdata];
	bar.sync 	0;
	mov.f32 	%f138, 0f00000000;
	@%p10 bra 	$L__BB12_17;
	add.s32 	%r47, %r1, %r85;
	max.s32 	%r48, %r29, %r47;
	setp.lt.s32 	%p11, %r47, %r29;
	selp.u32 	%r49, 1, 0, %p11;
	add.s32 	%r50, %r47, %r49;
	sub.s32 	%r51, %r48, %r50;
	div.u32 	%r52, %r51, %r85;
	add.s32 	%r15, %r52, %r49;
	and.b32  	%r53, %r15, 3;
	setp.eq.s32 	%p12, %r53, 3;
	mov.f32 	%f138, 0f00000000;
	mov.u32 	%r83, %r1;
	@%p12 bra 	$L__BB12_15;
	sub.s32 	%r81, %r1, %r30;
	mul.wide.u32 	%rd20, %r1, 4;
	add.s64 	%rd32, %rd1, %rd20;
	mul.wide.u32 	%rd7, %r85, 4;
	add.s32 	%r54, %r15, 1;
	and.b32  	%r55, %r54, 3;
	neg.s32 	%r80, %r55;
	mov.f32 	%f138, 0f00000000;
	mov.u32 	%r83, %r1;
$L__BB12_14:
	.pragma "nounroll";
	ld.global.f32 	%f35, [%rd32];
	sub.f32 	%f36, %f35, %f8;
	fma.rn.f32 	%f37, %f36, 0f3BBB989D, 0f3F000000;
	cvt.sat.f32.f32 	%f38, %f37;
	mov.f32 	%f39, 0f4B400001;
	mov.f32 	%f40, 0f437C0000;
	fma.rm.f32 	%f41, %f38, %f40, %f39;
	add.f32 	%f42, %f41, 0fCB40007F;
	neg.f32 	%f43, %f42;
	fma.rn.f32 	%f44, %f36, 0f3FB8AA3B, %f43;
	fma.rn.f32 	%f45, %f36, 0f32A57060, %f44;
	mov.b32 	%r56, %f41;
	shl.b32 	%r57, %r56, 23;
	mov.b32 	%f46, %r57;
	ex2.approx.ftz.f32 	%f47, %f45;
	fma.rn.f32 	%f138, %f47, %f46, %f138;
	setp.eq.s32 	%p13, %r81, 0;
	selp.f32 	%f48, %f36, 0f00000000, %p13;
	st.global.f32 	[%rd32], %f48;
	add.s32 	%r83, %r83, %r85;
	add.s32 	%r81, %r81, %r85;
	add.s64 	%rd32, %rd32, %rd7;
	add.s32 	%r80, %r80, 1;
	setp.ne.s32 	%p14, %r80, 0;
	@%p14 bra 	$L__BB12_14;
$L__BB12_15:
	setp.lt.u32 	%p15, %r15, 3;
	@%p15 bra 	$L__BB12_17;
$L__BB12_16:
	mul.wide.u32 	%rd21, %r83, 4;
	add.s64 	%rd22, %rd1, %rd21;
	ld.global.f32 	%f49, [%rd22];
	sub.f32 	%f50, %f49, %f8;
	fma.rn.f32 	%f51, %f50, 0f3BBB989D, 0f3F000000;
	cvt.sat.f32.f32 	%f52, %f51;
	mov.f32 	%f53, 0f4B400001;
	mov.f32 	%f54, 0f437C0000;
	fma.rm.f32 	%f55, %f52, %f54, %f53;
	add.f32 	%f56, %f55, 0fCB40007F;
	neg.f32 	%f57, %f56;
	fma.rn.f32 	%f58, %f50, 0f3FB8AA3B, %f57;
	fma.rn.f32 	%f59, %f50, 0f32A57060, %f58;
	mov.b32 	%r58, %f55;
	shl.b32 	%r59, %r58, 23;
	mov.b32 	%f60, %r59;
	ex2.approx.ftz.f32 	%f61, %f59;
	fma.rn.f32 	%f62, %f61, %f60, %f138;
	setp.eq.s32 	%p16, %r83, %r30;
	selp.f32 	%f63, %f50, 0f00000000, %p16;
	st.global.f32 	[%rd22], %f63;
	add.s32 	%r60, %r83, %r85;
	mul.wide.u32 	%rd23, %r60, 4;
	add.s64 	%rd24, %rd1, %rd23;
	ld.global.f32 	%f64, [%rd24];
	sub.f32 	%f65, %f64, %f8;
	fma.rn.f32 	%f66, %f65, 0f3BBB989D, 0f3F000000;
	cvt.sat.f32.f32 	%f67, %f66;
	fma.rm.f32 	%f68, %f67, %f54, %f53;
	add.f32 	%f69, %f68, 0fCB40007F;
	neg.f32 	%f70, %f69;
	fma.rn.f32 	%f71, %f65, 0f3FB8AA3B, %f70;
	fma.rn.f32 	%f72, %f65, 0f32A57060, %f71;
	mov.b32 	%r61, %f68;
	shl.b32 	%r62, %r61, 23;
	mov.b32 	%f73, %r62;
	ex2.approx.ftz.f32 	%f74, %f72;
	fma.rn.f32 	%f75, %f74, %f73, %f62;
	setp.eq.s32 	%p17, %r60, %r30;
	selp.f32 	%f76, %f65, 0f00000000, %p17;
	st.global.f32 	[%rd24], %f76;
	add.s32 	%r63, %r60, %r85;
	mul.wide.u32 	%rd25, %r63, 4;
	add.s64 	%rd26, %rd1, %rd25;
	ld.global.f32 	%f77, [%rd26];
	sub.f32 	%f78, %f77, %f8;
	fma.rn.f32 	%f79, %f78, 0f3BBB989D, 0f3F000000;
	cvt.sat.f32.f32 	%f80, %f79;
	fma.rm.f32 	%f81, %f80, %f54, %f53;
	add.f32 	%f82, %f81, 0fCB40007F;
	neg.f32 	%f83, %f82;
	fma.rn.f32 	%f84, %f78, 0f3FB8AA3B, %f83;
	fma.rn.f32 	%f85, %f78, 0f32A57060, %f84;
	mov.b32 	%r64, %f81;
	shl.b32 	%r65, %r64, 23;
	mov.b32 	%f86, %r65;
	ex2.approx.ftz.f32 	%f87, %f85;
	fma.rn.f32 	%f88, %f87, %f86, %f75;
	setp.eq.s32 	%p18, %r63, %r30;
	selp.f32 	%f89, %f78, 0f00000000, %p18;
	st.global.f32 	[%rd26], %f89;
	add.s32 	%r66, %r63, %r85;
	mul.wide.u32 	%rd27, %r66, 4;
	add.s64 	%rd28, %rd1, %rd27;
	ld.global.f32 	%f90, [%rd28];
	sub.f32 	%f91, %f90, %f8;
	fma.rn.f32 	%f92, %f91, 0f3BBB989D, 0f3F000000;
	cvt.sat.f32.f32 	%f93, %f92;
	fma.rm.f32 	%f94, %f93, %f54, %f53;
	add.f32 	%f95, %f94, 0fCB40007F;
	neg.f32 	%f96, %f95;
	fma.rn.f32 	%f97, %f91, 0f3FB8AA3B, %f96;
	fma.rn.f32 	%f98, %f91, 0f32A57060, %f97;
	mov.b32 	%r67, %f94;
	shl.b32 	%r68, %r67, 23;
	mov.b32 	%f99, %r68;
	ex2.approx.ftz.f32 	%f100, %f98;
	fma.rn.f32 	%f138, %f100, %f99, %f88;
	setp.eq.s32 	%p19, %r66, %r30;
	selp.f32 	%f101, %f91, 0f00000000, %p19;
	st.global.f32 	[%rd28], %f101;
	add.s32 	%r83, %r66, %r85;
	setp.lt.s32 	%p20, %r83, %r29;
	@%p20 bra 	$L__BB12_16;
$L__BB12_17:
	setp.lt.u32 	%p21, %r85, 2;
	st.shared.f32 	[%r12], %f138;
	bar.sync 	0;
	@%p21 bra 	$L__BB12_21;
$L__BB12_18:
	shr.u32 	%r28, %r85, 1;
	setp.ge.u32 	%p22, %r1, %r28;
	@%p22 bra 	$L__BB12_20;
	shl.b32 	%r69, %r28, 2;
	add.s32 	%r70, %r12, %r69;
	ld.shared.f32 	%f102, [%r70];
	ld.shared.f32 	%f103, [%r12];
	add.f32 	%f104, %f102, %f103;
	st.shared.f32 	[%r12], %f104;
$L__BB12_20:
	bar.sync 	0;
	setp.gt.u32 	%p23, %r85, 3;
	mov.u32 	%r85, %r28;
	@%p23 bra 	$L__BB12_18;
$L__BB12_21:
	setp.ne.s32 	%p24, %r1, 0;
	@%p24 bra 	$L__BB12_23;
	ld.shared.f32 	%f105, [sdata];
	setp.lt.f32 	%p25, %f105, 0f00800000;
	mul.f32 	%f106, %f105, 0f4B000000;
	selp.f32 	%f107, %f106, %f105, %p25;
	selp.f32 	%f108, 0fC1B80000, 0f00000000, %p25;
	mov.b32 	%r71, %f107;
	add.s32 	%r72, %r71, -1059760811;
	and.b32  	%r73, %r72, -8388608;
	sub.s32 	%r74, %r71, %r73;
	mov.b32 	%f109, %r74;
	cvt.rn.f32.s32 	%f110, %r73;
	fma.rn.f32 	%f111, %f110, 0f34000000, %f108;
	add.f32 	%f112, %f109, 0fBF800000;
	fma.rn.f32 	%f113, %f112, 0fBE055027, 0f3E1039F6;
	fma.rn.f32 	%f114, %f113, %f112, 0fBDF8CDCC;
	fma.rn.f32 	%f115, %f114, %f112, 0f3E0F2955;
	fma.rn.f32 	%f116, %f115, %f112, 0fBE2AD8B9;
	fma.rn.f32 	%f117, %f116, %f112, 0f3E4CED0B;
	fma.rn.f32 	%f118, %f117, %f112, 0fBE7FFF22;
	fma.rn.f32 	%f119, %f118, %f112, 0f3EAAAA78;
	fma.rn.f32 	%f120, %f119, %f112, 0fBF000000;
	mul.f32 	%f121, %f112, %f120;
	fma.rn.f32 	%f122, %f121, %f112, %f112;
	fma.rn.f32 	%f123, %f111, 0f3F317218, %f122;
	setp.gt.u32 	%p26, %r71, 2139095039;
	fma.rn.f32 	%f124, %f107, 0f7F800000, 0f7F800000;
	selp.f32 	%f125, %f124, %f123, %p26;
	setp.eq.f32 	%p27, %f107, 0f00000000;
	selp.f32 	%f126, 0fFF800000, %f125, %p27;
	mul.wide.s32 	%rd29, %r30, 4;
	add.s64 	%rd30, %rd1, %rd29;
	ld.global.f32 	%f127, [%rd30];
	sub.f32 	%f128, %f126, %f127;
	st.global.f32 	[%rd30], %f128;
$L__BB12_23:
	ret;

}
	// .globl	crossEntropyDeriv
.visible .entry crossEntropyDeriv(
	.param .u32 crossEntropyDeriv_param_0,
	.param .u64 .ptr .align 1 crossEntropyDeriv_param_1,
	.param .u64 .ptr .align 1 crossEntropyDeriv_param_2,
	.param .u32 crossEntropyDeriv_param_3
)
{
	.reg .pred 	%p<30>;
	.reg .b32 	%r<105>;
	.reg .b32 	%f<137>;
	.reg .b64 	%rd<54>;

	ld.param.u32 	%r40, [crossEntropyDeriv_param_0];
	ld.param.u64 	%rd16, [crossEntropyDeriv_param_1];
	ld.param.u64 	%rd17, [crossEntropyDeriv_param_2];
	ld.param.u32 	%r41, [crossEntropyDeriv_param_3];
	cvta.to.global.u64 	%rd1, %rd17;
	cvta.to.global.u64 	%rd2, %rd16;
	mov.u32 	%r104, %tid.x;
	mov.u32 	%r2, %ntid.x;
	setp.ge.s32 	%p1, %r104, %r40;
	mov.f32 	%f131, 0fFF800000;
	@%p1 bra 	$L__BB13_6;
	add.s32 	%r42, %r104, %r2;
	max.u32 	%r43, %r40, %r42;
	setp.lt.u32 	%p2, %r42, %r40;
	selp.u32 	%r44, 1, 0, %p2;
	add.s32 	%r45, %r42, %r44;
	sub.s32 	%r46, %r43, %r45;
	div.u32 	%r47, %r46, %r2;
	add.s32 	%r3, %r47, %r44;
	and.b32  	%r48, %r3, 3;
	setp.eq.s32 	%p3, %r48, 3;
	mov.f32 	%f131, 0fFF800000;
	mov.u32 	%r93, %r104;
	@%p3 bra 	$L__BB13_4;
	mul.wide.u32 	%rd18, %r104, 4;
	add.s64 	%rd51, %rd1, %rd18;
	mul.wide.u32 	%rd4, %r2, 4;
	add.s32 	%r49, %r3, 1;
	and.b32  	%r50, %r49, 3;
	neg.s32 	%r91, %r50;
	mov.f32 	%f131, 0fFF800000;
	mov.u32 	%r93, %r104;
$L__BB13_3:
	.pragma "nounroll";
	ld.global.f32 	%f21, [%rd51];
	max.f32 	%f131, %f131, %f21;
	add.s32 	%r93, %r93, %r2;
	add.s64 	%rd51, %rd51, %rd4;
	add.s32 	%r91, %r91, 1;
	setp.ne.s32 	%p4, %r91, 0;
	@%p4 bra 	$L__BB13_3;
$L__BB13_4:
	setp.lt.u32 	%p5, %r3, 3;
	@%p5 bra 	$L__BB13_6;
$L__BB13_5:
	mul.wide.u32 	%rd19, %r93, 4;
	add.s64 	%rd20, %rd1, %rd19;
	ld.global.f32 	%f22, [%rd20];
	max.f32 	%f23, %f131, %f22;
	add.s32 	%r51, %r93, %r2;
	mul.wide.u32 	%rd21, %r51, 4;
	add.s64 	%rd22, %rd1, %rd21;
	ld.global.f32 	%f24, [%rd22];
	max.f32 	%f25, %f23, %f24;
	add.s32 	%r52, %r51, %r2;
	mul.wide.u32 	%rd23, %r52, 4;
	add.s64 	%rd24, %rd1, %rd23;
	ld.global.f32 	%f26, [%rd24];
	max.f32 	%f27, %f25, %f26;
	add.s32 	%r53, %r52, %r2;
	mul.wide.u32 	%rd25, %r53, 4;
	add.s64 	%rd26, %rd1, %rd25;
	ld.global.f32 	%f28, [%rd26];
	max.f32 	%f131, %f27, %f28;
	add.s32 	%r93, %r53, %r2;
	setp.lt.s32 	%p6, %r93, %r40;
	@%p6 bra 	$L__BB13_5;
$L__BB13_6:
	shl.b32 	%r54, %r104, 2;
	mov.u32 	%r55, sdata;
	add.s32 	%r12, %r55, %r54;
	st.shared.f32 	[%r12], %f131;
	bar.sync 	0;
	setp.lt.u32 	%p7, %r2, 2;
	@%p7 bra 	$L__BB13_11;
	mov.u32 	%r95, %r2;
$L__BB13_8:
	shr.u32 	%r14, %r95, 1;
	setp.ge.u32 	%p8, %r104, %r14;
	@%p8 bra 	$L__BB13_10;
	ld.shared.f32 	%f29, [%r12];
	shl.b32 	%r56, %r14, 2;
	add.s32 	%r57, %r12, %r56;
	ld.shared.f32 	%f30, [%r57];
	max.f32 	%f31, %f29, %f30;
	st.shared.f32 	[%r12], %f31;
$L__BB13_10:
	bar.sync 	0;
	setp.gt.u32 	%p9, %r95, 3;
	mov.u32 	%r95, %r14;
	@%p9 bra 	$L__BB13_8;
$L__BB13_11:
	setp.ge.s32 	%p10, %r104, %r40;
	ld.shared.f32 	%f8, [sdata];
	bar.sync 	0;
	mov.f32 	%f136, 0f00000000;
	@%p10 bra 	$L__BB13_17;
	add.s32 	%r58, %r104, %r2;
	max.s32 	%r59, %r40, %r58;
	setp.lt.s32 	%p11, %r58, %r40;
	selp.u32 	%r60, 1, 0, %p11;
	add.s32 	%r61, %r58, %r60;
	sub.s32 	%r62, %r59, %r61;
	div.u32 	%r63, %r62, %r2;
	add.s32 	%r15, %r63, %r60;
	and.b32  	%r64, %r15, 3;
	setp.eq.s32 	%p12, %r64, 3;
	mov.f32 	%f136, 0f00000000;
	mov.u32 	%r98, %r104;
	@%p12 bra 	$L__BB13_15;
	mul.wide.u32 	%rd52, %r104, 4;
	mul.wide.u32 	%rd8, %r2, 4;
	add.s32 	%r65, %r15, 1;
	and.b32  	%r66, %r65, 3;
	neg.s32 	%r96, %r66;
	mov.f32 	%f136, 0f00000000;
	mov.u32 	%r98, %r104;
$L__BB13_14:
	.pragma "nounroll";
	add.s64 	%rd27, %rd1, %rd52;
	ld.global.f32 	%f36, [%rd27];
	sub.f32 	%f37, %f36, %f8;
	fma.rn.f32 	%f38, %f37, 0f3BBB989D, 0f3F000000;
	cvt.sat.f32.f32 	%f39, %f38;
	mov.f32 	%f40, 0f4B400001;
	mov.f32 	%f41, 0f437C0000;
	fma.rm.f32 	%f42, %f39, %f41, %f40;
	add.f32 	%f43, %f42, 0fCB40007F;
	neg.f32 	%f44, %f43;
	fma.rn.f32 	%f45, %f37, 0f3FB8AA3B, %f44;
	fma.rn.f32 	%f46, %f37, 0f32A57060, %f45;
	mov.b32 	%r67, %f42;
	shl.b32 	%r68, %r67, 23;
	mov.b32 	%f47, %r68;
	ex2.approx.ftz.f32 	%f48, %f46;
	mul.f32 	%f49, %f48, %f47;
	add.s64 	%rd28, %rd2, %rd52;
	st.global.f32 	[%rd28], %f49;
	add.f32 	%f136, %f136, %f49;
	add.s32 	%r98, %r98, %r2;
	add.s64 	%rd52, %rd52, %rd8;
	add.s32 	%r96, %r96, 1;
	setp.ne.s32 	%p13, %r96, 0;
	@%p13 bra 	$L__BB13_14;
$L__BB13_15:
	setp.lt.u32 	%p14, %r15, 3;
	@%p14 bra 	$L__BB13_17;
$L__BB13_16:
	mul.wide.u32 	%rd29, %r98, 4;
	add.s64 	%rd30, %rd1, %rd29;
	ld.global.f32 	%f50, [%rd30];
	sub.f32 	%f51, %f50, %f8;
	fma.rn.f32 	%f52, %f51, 0f3BBB989D, 0f3F000000;
	cvt.sat.f32.f32 	%f53, %f52;
	mov.f32 	%f54, 0f4B400001;
	mov.f32 	%f55, 0f437C0000;
	fma.rm.f32 	%f56, %f53, %f55, %f54;
	add.f32 	%f57, %f56, 0fCB40007F;
	neg.f32 	%f58, %f57;
	fma.rn.f32 	%f59, %f51, 0f3FB8AA3B, %f58;
	fma.rn.f32 	%f60, %f51, 0f32A57060, %f59;
	mov.b32 	%r69, %f56;
	shl.b32 	%r70, %r69, 23;
	mov.b32 	%f61, %r70;
	ex2.approx.ftz.f32 	%f62, %f60;
	mul.f32 	%f63, %f62, %f61;
	add.s64 	%rd31, %rd2, %rd29;
	st.global.f32 	[%rd31], %f63;
	add.f32 	%f64, %f136, %f63;
	add.s32 	%r71, %r98, %r2;
	mul.wide.u32 	%rd32, %r71, 4;
	add.s64 	%rd33, %rd1, %rd32;
	ld.global.f32 	%f65, [%rd33];
	sub.f32 	%f66, %f65, %f8;
	fma.rn.f32 	%f67, %f66, 0f3BBB989D, 0f3F000000;
	cvt.sat.f32.f32 	%f68, %f67;
	fma.rm.f32 	%f69, %f68, %f55, %f54;
	add.f32 	%f70, %f69, 0fCB40007F;
	neg.f32 	%f71, %f70;
	fma.rn.f32 	%f72, %f66, 0f3FB8AA3B, %f71;
	fma.rn.f32 	%f73, %f66, 0f32A57060, %f72;
	mov.b32 	%r72, %f69;
	shl.b32 	%r73, %r72, 23;
	mov.b32 	%f74, %r73;
	ex2.approx.ftz.f32 	%f75, %f73;
	mul.f32 	%f76, %f75, %f74;
	add.s64 	%rd34, %rd2, %rd32;
	st.global.f32 	[%rd34], %f76;
	add.f32 	%f77, %f64, %f76;
	add.s32 	%r74, %r71, %r2;
	mul.wide.u32 	%rd35, %r74, 4;
	add.s64 	%rd36, %rd1, %rd35;
	ld.global.f32 	%f78, [%rd36];
	sub.f32 	%f79, %f78, %f8;
	fma.rn.f32 	%f80, %f79, 0f3BBB989D, 0f3F000000;
	cvt.sat.f32.f32 	%f81, %f80;
	fma.rm.f32 	%f82, %f81, %f55, %f54;
	add.f32 	%f83, %f82, 0fCB40007F;
	neg.f32 	%f84, %f83;
	fma.rn.f32 	%f85, %f79, 0f3FB8AA3B, %f84;
	fma.rn.f32 	%f86, %f79, 0f32A57060, %f85;
	mov.b32 	%r75, %f82;
	shl.b32 	%r76, %r75, 23;
	mov.b32 	%f87, %r76;
	ex2.approx.ftz.f32 	%f88, %f86;
	mul.f32 	%f89, %f88, %f87;
	add.s64 	%rd37, %rd2, %rd35;
	st.global.f32 	[%rd37], %f89;
	add.f32 	%f90, %f77, %f89;
	add.s32 	%r77, %r74, %r2;
	mul.wide.u32 	%rd38, %r77, 4;
	add.s64 	%rd39, %rd1, %rd38;
	ld.global.f32 	%f91, [%rd39];
	sub.f32 	%f92, %f91, %f8;
	fma.rn.f32 	%f93, %f92, 0f3BBB989D, 0f3F000000;
	cvt.sat.f32.f32 	%f94, %f93;
	fma.rm.f32 	%f95, %f94, %f55, %f54;
	add.f32 	%f96, %f95, 0fCB40007F;
	neg.f32 	%f97, %f96;
	fma.rn.f32 	%f98, %f92, 0f3FB8AA3B, %f97;
	fma.rn.f32 	%f99, %f92, 0f32A57060, %f98;
	mov.b32 	%r78, %f95;
	shl.b32 	%r79, %r78, 23;
	mov.b32 	%f100, %r79;
	ex2.approx.ftz.f32 	%f101, %f99;
	mul.f32 	%f102, %f101, %f100;
	add.s64 	%rd40, %rd2, %rd38;
	st.global.f32 	[%rd40], %f102;
	add.f32 	%f136, %f90, %f102;
	add.s32 	%r98, %r77, %r2;
	setp.lt.s32 	%p15, %r98, %r40;
	@%p15 bra 	$L__BB13_16;
$L__BB13_17:
	setp.lt.u32 	%p16, %r2, 2;
	st.shared.f32 	[%r12], %f136;
	bar.sync 	0;
	@%p16 bra 	$L__BB13_22;
	mov.u32 	%r100, %r2;
$L__BB13_19:
	shr.u32 	%r25, %r100, 1;
	setp.ge.u32 	%p17, %r104, %r25;
	@%p17 bra 	$L__BB13_21;
	shl.b32 	%r80, %r25, 2;
	add.s32 	%r81, %r12, %r80;
	ld.shared.f32 	%f103, [%r81];
	ld.shared.f32 	%f104, [%r12];
	add.f32 	%f105, %f103, %f104;
	st.shared.f32 	[%r12], %f105;
$L__BB13_21:
	bar.sync 	0;
	setp.gt.u32 	%p18, %r100, 3;
	mov.u32 	%r100, %r25;
	@%p18 bra 	$L__BB13_19;
$L__BB13_22:
	setp.ge.s32 	%p19, %r104, %r40;
	ld.shared.f32 	%f106, [sdata];
	bar.sync 	0;
	rcp.rn.f32 	%f16, %f106;
	@%p19 bra 	$L__BB13_38;
	mul.wide.u32 	%rd41, %r41, 4;
	add.s64 	%rd11, %rd2, %rd41;
	add.s32 	%r82, %r104, %r2;
	max.s32 	%r83, %r40, %r82;
	setp.lt.s32 	%p20, %r82, %r40;
	selp.u32 	%r84, 1, 0, %p20;
	add.s32 	%r85, %r82, %r84;
	sub.s32 	%r86, %r83, %r85;
	div.u32 	%r87, %r86, %r2;
	add.s32 	%r26, %r87, %r84;
	and.b32  	%r88, %r26, 3;
	setp.eq.s32 	%p21, %r88, 3;
	@%p21 bra 	$L__BB13_28;
	add.s32 	%r89, %r26, 1;
	and.b32  	%r90, %r89, 3;
	sub.s32 	%r102, %r104, %r41;
	mul.wide.u32 	%rd42, %r104, 4;
	add.s64 	%rd53, %rd2, %rd42;
	mul.wide.u32 	%rd13, %r2, 4;
	neg.s32 	%r101, %r90;
	mad.lo.s32 	%r104, %r2, %r90, %r104;
$L__BB13_25:
	.pragma "nounroll";
	ld.global.f32 	%f107, [%rd53];
	mul.f32 	%f108, %f16, %f107;
	st.global.f32 	[%rd53], %f108;
	setp.ne.s32 	%p22, %r102, 0;
	@%p22 bra 	$L__BB13_27;
	ld.global.f32 	%f109, [%rd11];
	add.f32 	%f110, %f109, 0fBF800000;
	st.global.f32 	[%rd11], %f110;
$L__BB13_27:
	add.s32 	%r102, %r102, %r2;
	add.s64 	%rd53, %rd53, %rd13;
	add.s32 	%r101, %r101, 1;
	setp.ne.s32 	%p23, %r101, 0;
	@%p23 bra 	$L__BB13_25;
$L__BB13_28:
	setp.lt.u32 	%p24, %r26, 3;
	@%p24 bra 	$L__BB13_38;
$L__BB13_29:
	mul.wide.u32 	%rd43, %r104, 4;
	add.s64 	%rd44, %rd2, %rd43;
	ld.global.f32 	%f111, [%rd44];
	mul.f32 	%f112, %f16, %f111;
	st.global.f32 	[%rd44], %f112;
	setp.ne.s32 	%p25, %r104, %r41;
	@%p25 bra 	$L__BB13_31;
	ld.global.f32 	%f113, [%rd11];
	add.f32 	%f114, %f113, 0fBF800000;
	st.global.f32 	[%rd11], %f114;
$L__BB13_31:
	add.s32 	%r36, %r104, %r2;
	mul.wide.u32 	%rd45, %r36, 4;
	add.s64 	%rd46, %rd2, %rd45;
	ld.global.f32 	%f115, [%rd46];
	mul.f32 	%f116, %f16, %f115;
	st.global.f32 	[%rd46], %f116;
	setp.ne.s32 	%p26, %r36, %r41;
	@%p26 bra 	$L__BB13_33;
	ld.global.f32 	%f117, [%rd11];
	add.f32 	%f118, %f117, 0fBF800000;
	st.global.f32 	[%rd11], %f118;
$L__BB13_33:
	add.s32 	%r37, %r36, %r2;
	mul.wide.u32 	%rd47, %r37, 4;
	add.s64 	%rd48, %rd2, %rd47;
	ld.global.f32 	%f119, [%rd48];
	mul.f32 	%f120, %f16, %f119;
	st.global.f32 	[%rd48], %f120;
	setp.ne.s32 	%p27, %r37, %r41;
	@%p27 bra 	$L__BB13_35;
	ld.global.f32 	%f121, [%rd11];
	add.f32 	%f122, %f121, 0fBF800000;
	st.global.f32 	[%rd11], %f122;
$L__BB13_35:
	add.s32 	%r38, %r37, %r2;
	mul.wide.u32 	%rd49, %r38, 4;
	add.s64 	%rd50, %rd2, %rd49;
	ld.global.f32 	%f123, [%rd50];
	mul.f32 	%f124, %f16, %f123;
	st.global.f32 	[%rd50], %f124;
	setp.ne.s32 	%p28, %r38, %r41;
	@%p28 bra 	$L__BB13_37;
	ld.global.f32 	%f125, [%rd11];
	add.f32 	%f126, %f125, 0fBF800000;
	st.global.f32 	[%rd11], %f126;
$L__BB13_37:
	add.s32 	%r104, %r38, %r2;
	setp.lt.s32 	%p29, %r104, %r40;
	@%p29 bra 	$L__BB13_29;
$L__BB13_38:
	ret;

}
	// .globl	absErrDeriv
.visible .entry absErrDeriv(
	.param .u32 absErrDeriv_param_0,
	.param .u64 .ptr .align 1 absErrDeriv_param_1,
	.param .u64 .ptr .align 1 absErrDeriv_param_2,
	.param .u64 .ptr .align 1 absErrDeriv_param_3
)
{
	.reg .pred 	%p<7>;
	.reg .b32 	%r<31>;
	.reg .b32 	%f<23>;
	.reg .b64 	%rd<25>;

	ld.param.u32 	%r12, [absErrDeriv_param_0];
	ld.param.u64 	%rd4, [absErrDeriv_param_1];
	ld.param.u64 	%rd5, [absErrDeriv_param_2];
	ld.param.u64 	%rd6, [absErrDeriv_param_3];
	cvta.to.global.u64 	%rd1, %rd6;
	cvta.to.global.u64 	%rd2, %rd5;
	cvta.to.global.u64 	%rd3, %rd4;
	mov.u32 	%r13, %ctaid.x;
	mov.u32 	%r14, %ntid.x;
	mov.u32 	%r15, %tid.x;
	mad.lo.s32 	%r29, %r13, %r14, %r15;
	mov.u32 	%r16, %nctaid.x;
	mul.lo.s32 	%r2, %r14, %r16;
	setp.ge.s32 	%p1, %r29, %r12;
	@%p1 bra 	$L__BB14_7;
	add.s32 	%r17, %r29, %r2;
	max.s32 	%r18, %r12, %r17;
	setp.lt.s32 	%p2, %r17, %r12;
	selp.u32 	%r19, 1, 0, %p2;
	add.s32 	%r20, %r17, %r19;
	sub.s32 	%r21, %r18, %r20;
	div.u32 	%r22, %r21, %r2;
	add.s32 	%r3, %r22, %r19;
	and.b32  	%r23, %r3, 3;
	setp.eq.s32 	%p3, %r23, 3;
	@%p3 bra 	$L__BB14_4;
	add.s32 	%r24, %r3, 1;
	and.b32  	%r25, %r24, 3;
	neg.s32 	%r27, %r25;
$L__BB14_3:
	.pragma "nounroll";
	mul.wide.s32 	%rd7, %r29, 4;
	add.s64 	%rd8, %rd1, %rd7;
	add.s64 	%rd9, %rd2, %rd7;
	add.s64 	%rd10, %rd3, %rd7;
	ld.global.f32 	%f1, [%rd10];
	ld.global.f32 	%f2, [%rd9];
	sub.rn.f32 	%f3, %f1, %f2;
	mov.f32 	%f4, 0f3F800000;
	copysign.f32 	%f5, %f3, %f4;
	st.global.f32 	[%rd8], %f5;
	add.s32 	%r29, %r29, %r2;
	add.s32 	%r27, %r27, 1;
	setp.ne.s32 	%p4, %r27, 0;
	@%p4 bra 	$L__BB14_3;
$L__BB14_4:
	setp.lt.u32 	%p5, %r3, 3;
	@%p5 bra 	$L__BB14_7;
	mul.wide.s32 	%rd15, %r2, 4;
	shl.b32 	%r26, %r2, 2;
$L__BB14_6:
	mul.wide.s32 	%rd11, %r29, 4;
	add.s64 	%rd12, %rd3, %rd11;
	ld.global.f32 	%f6, [%rd12];
	add.s64 	%rd13, %rd2, %rd11;
	ld.global.f32 	%f7, [%rd13];
	sub.rn.f32 	%f8, %f6, %f7;
	mov.f32 	%f9, 0f3F800000;
	copysign.f32 	%f10, %f8, %f9;
	add.s64 	%rd14, %rd1, %rd11;
	st.global.f32 	[%rd14], %f10;
	add.s64 	%rd16, %rd12, %rd15;
	ld.global.f32 	%f11, [%rd16];
	add.s64 	%rd17, %rd13, %rd15;
	ld.global.f32 	%f12, [%rd17];
	sub.rn.f32 	%f13, %f11, %f12;
	copysign.f32 	%f14, %f13, %f9;
	add.s64 	%rd18, %rd14, %rd15;
	st.global.f32 	[%rd18], %f14;
	add.s64 	%rd19, %rd16, %rd15;
	ld.global.f32 	%f15, [%rd19];
	add.s64 	%rd20, %rd17, %rd15;
	ld.global.f32 	%f16, [%rd20];
	sub.rn.f32 	%f17, %f15, %f16;
	copysign.f32 	%f18, %f17, %f9;
	add.s64 	%rd21, %rd18, %rd15;
	st.global.f32 	[%rd21], %f18;
	add.s64 	%rd22, %rd19, %rd15;
	ld.global.f32 	%f19, [%rd22];
	add.s64 	%rd23, %rd20, %rd15;
	ld.global.f32 	%f20, [%rd23];
	sub.rn.f32 	%f21, %f19, %f20;
	copysign.f32 	%f22, %f21, %f9;
	add.s64 	%rd24, %rd21, %rd15;
	st.global.f32 	[%rd24], %f22;
	add.s32 	%r29, %r26, %r29;
	setp.lt.s32 	%p6, %r29, %r12;
	@%p6 bra 	$L__BB14_6;
$L__BB14_7:
	ret;

}
	// .globl	normLogErr
.visible .entry normLogErr(
	.param .u32 normLogErr_param_0,
	.param .u32 normLogErr_param_1,
	.param .u64 .ptr .align 1 normLogErr_param_2,
	.param .u64 .ptr .align 1 normLogErr_param_3
)
{
	.reg .pred 	%p<7>;
	.reg .b32 	%r<38>;
	.reg .b32 	%f<82>;
	.reg .b64 	%rd<25>;

	ld.param.u32 	%r16, [normLogErr_param_0];
	ld.param.u32 	%r17, [normLogErr_param_1];
	ld.param.u64 	%rd3, [normLogErr_param_2];
	ld.param.u64 	%rd4, [normLogErr_param_3];
	cvta.to.global.u64 	%rd1, %rd4;
	cvta.to.global.u64 	%rd2, %rd3;
	mov.u32 	%r18, %ctaid.x;
	mov.u32 	%r19, %ntid.x;
	mov.u32 	%r20, %tid.x;
	mad.lo.s32 	%r36, %r18, %r19, %r20;
	mov.u32 	%r21, %nctaid.x;
	mul.lo.s32 	%r2, %r19, %r21;
	mul.lo.s32 	%r3, %r17, %r16;
	setp.ge.s32 	%p1, %r36, %r3;
	@%p1 bra 	$L__BB15_7;
	add.s32 	%r22, %r36, %r2;
	max.s32 	%r23, %r3, %r22;
	setp.lt.s32 	%p2, %r22, %r3;
	selp.u32 	%r24, 1, 0, %p2;
	add.s32 	%r25, %r22, %r24;
	sub.s32 	%r26, %r23, %r25;
	div.u32 	%r27, %r26, %r2;
	add.s32 	%r4, %r27, %r24;
	and.b32  	%r28, %r4, 3;
	setp.eq.s32 	%p3, %r28, 3;
	@%p3 bra 	$L__BB15_4;
	add.s32 	%r34, %r36, %r3;
	add.s32 	%r29, %r4, 1;
	and.b32  	%r30, %r29, 3;
	neg.s32 	%r33, %r30;
$L__BB15_3:
	.pragma "nounroll";
	mul.wide.s32 	%rd5, %r36, 4;
	add.s64 	%rd6, %rd2, %rd5;
	add.s64 	%rd7, %rd1, %rd5;
	mul.wide.s32 	%rd8, %r34, 4;
	add.s64 	%rd9, %rd2, %rd8;
	ld.global.f32 	%f1, [%rd9];
	mov.f32 	%f2, 0f40000000;
	mul.rn.f32 	%f3, %f2, %f1;
	mul.f32 	%f4, %f3, 0f3FB8AA3B;
	ex2.approx.f32 	%f5, %f4;
	ld.global.f32 	%f6, [%rd7];
	mul.rn.f32 	%f7, %f6, %f6;
	ld.global.f32 	%f8, [%rd6];
	mul.rn.f32 	%f9, %f8, %f8;
	mov.f32 	%f10, 0f3F000000;
	mul.rn.f32 	%f11, %f10, %f9;
	mul.rn.f32 	%f12, %f8, %f6;
	sub.rn.f32 	%f13, %f11, %f12;
	fma.rn.f32 	%f14, %f7, 0f3F000000, %f13;
	mul.rn.f32 	%f15, %f5, %f14;
	st.global.f32 	[%rd6], %f15;
	ld.global.f32 	%f16, [%rd9];
	mov.f32 	%f17, 0f3F6B3F8E;
	sub.rn.f32 	%f18, %f17, %f16;
	st.global.f32 	[%rd9], %f18;
	add.s32 	%r36, %r36, %r2;
	add.s32 	%r34, %r34, %r2;
	add.s32 	%r33, %r33, 1;
	setp.ne.s32 	%p4, %r33, 0;
	@%p4 bra 	$L__BB15_3;
$L__BB15_4:
	setp.lt.u32 	%p5, %r4, 3;
	@%p5 bra 	$L__BB15_7;
	mul.wide.s32 	%rd15, %r2, 4;
	shl.b32 	%r32, %r2, 2;
$L__BB15_6:
	add.s32 	%r31, %r36, %r3;
	mul.wide.s32 	%rd10, %r31, 4;
	add.s64 	%rd11, %rd2, %rd10;
	ld.global.f32 	%f19, [%rd11];
	mov.f32 	%f20, 0f40000000;
	mul.rn.f32 	%f21, %f20, %f19;
	mul.f32 	%f22, %f21, 0f3FB8AA3B;
	ex2.approx.f32 	%f23, %f22;
	mul.wide.s32 	%rd12, %r36, 4;
	add.s64 	%rd13, %rd1, %rd12;
	ld.global.f32 	%f24, [%rd13];
	mul.rn.f32 	%f25, %f24, %f24;
	add.s64 	%rd14, %rd2, %rd12;
	ld.global.f32 	%f26, [%rd14];
	mul.rn.f32 	%f27, %f26, %f26;
	mov.f32 	%f28, 0f3F000000;
	mul.rn.f32 	%f29, %f28, %f27;
	mul.rn.f32 	%f30, %f26, %f24;
	sub.rn.f32 	%f31, %f29, %f30;
	fma.rn.f32 	%f32, %f25, 0f3F000000, %f31;
	mul.rn.f32 	%f33, %f23, %f32;
	st.global.f32 	[%rd14], %f33;
	ld.global.f32 	%f34, [%rd11];
	mov.f32 	%f35, 0f3F6B3F8E;
	sub.rn.f32 	%f36, %f35, %f34;
	st.global.f32 	[%rd11], %f36;
	add.s64 	%rd16, %rd11, %rd15;
	ld.global.f32 	%f37, [%rd16];
	mul.rn.f32 	%f38, %f20, %f37;
	mul.f32 	%f39, %f38, 0f3FB8AA3B;
	ex2.approx.f32 	%f40, %f39;
	add.s64 	%rd17, %rd13, %rd15;
	ld.global.f32 	%f41, [%rd17];
	mul.rn.f32 	%f42, %f41, %f41;
	add.s64 	%rd18, %rd14, %rd15;
	ld.global.f32 	%f43, [%rd18];
	mul.rn.f32 	%f44, %f43, %f43;
	mul.rn.f32 	%f45, %f28, %f44;
	mul.rn.f32 	%f46, %f43, %f41;
	sub.rn.f32 	%f47, %f45, %f46;
	fma.rn.f32 	%f48, %f42, 0f3F000000, %f47;
	mul.rn.f32 	%f49, %f40, %f48;
	st.global.f32 	[%rd18], %f49;
	ld.global.f32 	%f50, [%rd16];
	sub.rn.f32 	%f51, %f35, %f50;
	st.global.f32 	[%rd16], %f51;
	add.s64 	%rd19, %rd16, %rd15;
	ld.global.f32 	%f52, [%rd19];
	mul.rn.f32 	%f53, %f20, %f52;
	mul.f32 	%f54, %f53, 0f3FB8AA3B;
	ex2.approx.f32 	%f55, %f54;
	add.s64 	%rd20, %rd17, %rd15;
	ld.global.f32 	%f56, [%rd20];
	mul.rn.f32 	%f57, %f56, %f56;
	add.s64 	%rd21, %rd18, %rd15;
	ld.global.f32 	%f58, [%rd21];
	mul.rn.f32 	%f59, %f58, %f58;
	mul.rn.f32 	%f60, %f28, %f59;
	mul.rn.f32 	%f61, %f58, %f56;
	sub.rn.f32 	%f62, %f60, %f61;
	fma.rn.f32 	%f63, %f57, 0f3F000000, %f62;
	mul.rn.f32 	%f64, %f55, %f63;
	st.global.f32 	[%rd21], %f64;
	ld.global.f32 	%f65, [%rd19];
	sub.rn.f32 	%f66, %f35, %f65;
	st.global.f32 	[%rd19], %f66;
	add.s64 	%rd22, %rd19, %rd15;
	ld.global.f32 	%f67, [%rd22];
	mul.rn.f32 	%f68, %f20, %f67;
	mul.f32 	%f69, %f68, 0f3FB8AA3B;
	ex2.approx.f32 	%f70, %f69;
	add.s64 	%rd23, %rd20, %rd15;
	ld.global.f32 	%f71, [%rd23];
	mul.rn.f32 	%f72, %f71, %f71;
	add.s64 	%rd24, %rd21, %rd15;
	ld.global.f32 	%f73, [%rd24];
	mul.rn.f32 	%f74, %f73, %f73;
	mul.rn.f32 	%f75, %f28, %f74;
	mul.rn.f32 	%f76, %f73, %f71;
	sub.rn.f32 	%f77, %f75, %f76;
	fma.rn.f32 	%f78, %f72, 0f3F000000, %f77;
	mul.rn.f32 	%f79, %f70, %f78;
	st.global.f32 	[%rd24], %f79;
	ld.global.f32 	%f80, [%rd22];
	sub.rn.f32 	%f81, %f35, %f80;
	st.global.f32 	[%rd22], %f81;
	add.s32 	%r36, %r32, %r36;
	setp.lt.s32 	%p6, %r36, %r3;
	@%p6 bra 	$L__BB15_6;
$L__BB15_7:
	ret;

}
	// .globl	normLogErrDeriv
.visible .entry normLogErrDeriv(
	.param .u32 normLogErrDeriv_param_0,
	.param .u32 normLogErrDeriv_param_1,
	.param .u64 .ptr .align 1 normLogErrDeriv_param_2,
	.param .u64 .ptr .align 1 normLogErrDeriv_param_3,
	.param .u64 .ptr .align 1 normLogErrDeriv_param_4
)
{
	.reg .pred 	%p<7>;
	.reg .b32 	%r<38>;
	.reg .b32 	%f<55>;
	.reg .b64 	%rd<40>;

	ld.param.u32 	%r16, [normLogErrDeriv_param_0];
	ld.param.u32 	%r17, [normLogErrDeriv_param_1];
	ld.param.u64 	%rd5, [normLogErrDeriv_param_2];
	ld.param.u64 	%rd6, [normLogErrDeriv_param_3];
	ld.param.u64 	%rd7, [normLogErrDeriv_param_4];
	cvta.to.global.u64 	%rd1, %rd7;
	cvta.to.global.u64 	%rd2, %rd6;
	cvta.to.global.u64 	%rd3, %rd5;
	mov.u32 	%r18, %ctaid.x;
	mov.u32 	%r19, %ntid.x;
	mov.u32 	%r20, %tid.x;
	mad.lo.s32 	%r36, %r18, %r19, %r20;
	mov.u32 	%r21, %nctaid.x;
	mul.lo.s32 	%r2, %r19, %r21;
	mul.lo.s32 	%r3, %r17, %r16;
	setp.ge.s32 	%p1, %r36, %r3;
	@%p1 bra 	$L__BB16_7;
	add.s32 	%r22, %r36, %r2;
	max.s32 	%r23, %r3, %r22;
	setp.lt.s32 	%p2, %r22, %r3;
	selp.u32 	%r24, 1, 0, %p2;
	add.s32 	%r25, %r22, %r24;
	sub.s32 	%r26, %r23, %r25;
	div.u32 	%r27, %r26, %r2;
	add.s32 	%r4, %r27, %r24;
	and.b32  	%r28, %r4, 3;
	setp.eq.s32 	%p3, %r28, 3;
	@%p3 bra 	$L__BB16_4;
	mul.wide.s32 	%rd8, %r3, 4;
	add.s64 	%rd4, %rd1, %rd8;
	add.s32 	%r34, %r36, %r3;
	add.s32 	%r29, %r4, 1;
	and.b32  	%r30, %r29, 3;
	neg.s32 	%r33, %r30;
$L__BB16_3:
	.pragma "nounroll";
	mul.wide.s32 	%rd9, %r36, 4;
	add.s64 	%rd10, %rd4, %rd9;
	add.s64 	%rd11, %rd1, %rd9;
	add.s64 	%rd12, %rd2, %rd9;
	add.s64 	%rd13, %rd3, %rd9;
	mul.wide.s32 	%rd14, %r34, 4;
	add.s64 	%rd15, %rd3, %rd14;
	ld.global.f32 	%f1, [%rd15];
	mov.f32 	%f2, 0f40000000;
	mul.rn.f32 	%f3, %f2, %f1;
	mul.f32 	%f4, %f3, 0f3FB8AA3B;
	ex2.approx.f32 	%f5, %f4;
	ld.global.f32 	%f6, [%rd13];
	ld.global.f32 	%f7, [%rd12];
	sub.rn.f32 	%f8, %f6, %f7;
	mul.rn.f32 	%f9, %f8, %f5;
	st.global.f32 	[%rd11], %f9;
	mul.rn.f32 	%f10, %f9, %f8;
	mov.f32 	%f11, 0f3F800000;
	sub.rn.f32 	%f12, %f10, %f11;
	st.global.f32 	[%rd10], %f12;
	add.s32 	%r36, %r36, %r2;
	add.s32 	%r34, %r34, %r2;
	add.s32 	%r33, %r33, 1;
	setp.ne.s32 	%p4, %r33, 0;
	@%p4 bra 	$L__BB16_3;
$L__BB16_4:
	setp.lt.u32 	%p5, %r4, 3;
	@%p5 bra 	$L__BB16_7;
	mul.wide.s32 	%rd22, %r3, 4;
	mul.wide.s32 	%rd24, %r2, 4;
	shl.b32 	%r32, %r2, 2;
$L__BB16_6:
	add.s32 	%r31, %r36, %r3;
	mul.wide.s32 	%rd16, %r31, 4;
	add.s64 	%rd17, %rd3, %rd16;
	ld.global.f32 	%f13, [%rd17];
	mov.f32 	%f14, 0f40000000;
	mul.rn.f32 	%f15, %f14, %f13;
	mul.f32 	%f16, %f15, 0f3FB8AA3B;
	ex2.approx.f32 	%f17, %f16;
	mul.wide.s32 	%rd18, %r36, 4;
	add.s64 	%rd19, %rd3, %rd18;
	ld.global.f32 	%f18, [%rd19];
	add.s64 	%rd20, %rd2, %rd18;
	ld.global.f32 	%f19, [%rd20];
	sub.rn.f32 	%f20, %f18, %f19;
	mul.rn.f32 	%f21, %f20, %f17;
	add.s64 	%rd21, %rd1, %rd18;
	st.global.f32 	[%rd21], %f21;
	mul.rn.f32 	%f22, %f21, %f20;
	mov.f32 	%f23, 0f3F800000;
	sub.rn.f32 	%f24, %f22, %f23;
	add.s64 	%rd23, %rd21, %rd22;
	st.global.f32 	[%rd23], %f24;
	add.s64 	%rd25, %rd17, %rd24;
	ld.global.f32 	%f25, [%rd25];
	mul.rn.f32 	%f26, %f14, %f25;
	mul.f32 	%f27, %f26, 0f3FB8AA3B;
	ex2.approx.f32 	%f28, %f27;
	add.s64 	%rd26, %rd19, %rd24;
	ld.global.f32 	%f29, [%rd26];
	add.s64 	%rd27, %rd20, %rd24;
	ld.global.f32 	%f30, [%rd27];
	sub.rn.f32 	%f31, %f29, %f30;
	mul.rn.f32 	%f32, %f31, %f28;
	add.s64 	%rd28, %rd21, %rd24;
	st.global.f32 	[%rd28], %f32;
	mul.rn.f32 	%f33, %f32, %f31;
	sub.rn.f32 	%f34, %f33, %f23;
	add.s64 	%rd29, %rd28, %rd22;
	st.global.f32 	[%rd29], %f34;
	add.s64 	%rd30, %rd25, %rd24;
	ld.global.f32 	%f35, [%rd30];
	mul.rn.f32 	%f36, %f14, %f35;
	mul.f32 	%f37, %f36, 0f3FB8AA3B;
	ex2.approx.f32 	%f38, %f37;
	add.s64 	%rd31, %rd26, %rd24;
	ld.global.f32 	%f39, [%rd31];
	add.s64 	%rd32, %rd27, %rd24;
	ld.global.f32 	%f40, [%rd32];
	sub.rn.f32 	%f41, %f39, %f40;
	mul.rn.f32 	%f42, %f41, %f38;
	add.s64 	%rd33, %rd28, %rd24;
	st.global.f32 	[%rd33], %f42;
	mul.rn.f32 	%f43, %f42, %f41;
	sub.rn.f32 	%f44, %f43, %f23;
	add.s64 	%rd34, %rd33, %rd22;
	st.global.f32 	[%rd34], %f44;
	add.s64 	%rd35, %rd30, %rd24;
	ld.global.f32 	%f45, [%rd35];
	mul.rn.f32 	%f46, %f14, %f45;
	mul.f32 	%f47, %f46, 0f3FB8AA3B;
	ex2.approx.f32 	%f48, %f47;
	add.s64 	%rd36, %rd31, %rd24;
	ld.global.f32 	%f49, [%rd36];
	add.s64 	%rd37, %rd32, %rd24;
	ld.global.f32 	%f50, [%rd37];
	sub.rn.f32 	%f51, %f49, %f50;
	mul.rn.f32 	%f52, %f51, %f48;
	add.s64 	%rd38, %rd33, %rd24;
	st.global.f32 	[%rd38], %f52;
	mul.rn.f32 	%f53, %f52, %f51;
	sub.rn.f32 	%f54, %f53, %f23;
	add.s64 	%rd39, %rd38, %rd22;
	st.global.f32 	[%rd39], %f54;
	add.s32 	%r36, %r32, %r36;
	setp.lt.s32 	%p6, %r36, %r3;
	@%p6 bra 	$L__BB16_6;
$L__BB16_7:
	ret;

}
	// .globl	cauchyLogErr
.visible .entry cauchyLogErr(
	.param .u32 cauchyLogErr_param_0,
	.param .u32 cauchyLogErr_param_1,
	.param .u64 .ptr .align 1 cauchyLogErr_param_2,
	.param .u64 .ptr .align 1 cauchyLogErr_param_3
)
{
	.reg .pred 	%p<7>;
	.reg .b32 	%r<38>;
	.reg .b32 	%f<58>;
	.reg .b64 	%rd<25>;

	ld.param.u32 	%r16, [cauchyLogErr_param_0];
	ld.param.u32 	%r17, [cauchyLogErr_param_1];
	ld.param.u64 	%rd3, [cauchyLogErr_param_2];
	ld.param.u64 	%rd4, [cauchyLogErr_param_3];
	cvta.to.global.u64 	%rd1, %rd4;
	cvta.to.global.u64 	%rd2, %rd3;
	mov.u32 	%r18, %ctaid.x;
	mov.u32 	%r19, %ntid.x;
	mov.u32 	%r20, %tid.x;
	mad.lo.s32 	%r36, %r18, %r19, %r20;
	mov.u32 	%r21, %nctaid.x;
	mul.lo.s32 	%r2, %r19, %r21;
	mul.lo.s32 	%r3, %r17, %r16;
	setp.ge.s32 	%p1, %r36, %r3;
	@%p1 bra 	$L__BB17_7;
	add.s32 	%r22, %r36, %r2;
	max.s32 	%r23, %r3, %r22;
	setp.lt.s32 	%p2, %r22, %r3;
	selp.u32 	%r24, 1, 0, %p2;
	add.s32 	%r25, %r22, %r24;
	sub.s32 	%r26, %r23, %r25;
	div.u32 	%r27, %r26, %r2;
	add.s32 	%r4, %r27, %r24;
	and.b32  	%r28, %r4, 3;
	setp.eq.s32 	%p3, %r28, 3;
	@%p3 bra 	$L__BB17_4;
	add.s32 	%r34, %r36, %r3;
	add.s32 	%r29, %r4, 1;
	and.b32  	%r30, %r29, 3;
	neg.s32 	%r33, %r30;
$L__BB17_3:
	.pragma "nounroll";
	mul.wide.s32 	%rd5, %r36, 4;
	add.s64 	%rd6, %rd1, %rd5;
	add.s64 	%rd7, %rd2, %rd5;
	mul.wide.s32 	%rd8, %r34, 4;
	add.s64 	%rd9, %rd2, %rd8;
	ld.global.f32 	%f1, [%rd9];
	mul.f32 	%f2, %f1, 0f3FB8AA3B;
	ex2.approx.f32 	%f3, %f2;
	ld.global.f32 	%f4, [%rd7];
	ld.global.f32 	%f5, [%rd6];
	sub.rn.f32 	%f6, %f4, %f5;
	abs.f32 	%f7, %f6;
	mul.rn.f32 	%f8, %f7, %f3;
	st.global.f32 	[%rd7], %f8;
	mov.f32 	%f9, 0f3F000000;
	mul.rn.f32 	%f10, %f9, %f3;
	lg2.approx.f32 	%f11, %f10;
	mul.f32 	%f12, %f11, 0fBF317218;
	st.global.f32 	[%rd9], %f12;
	add.s32 	%r36, %r36, %r2;
	add.s32 	%r34, %r34, %r2;
	add.s32 	%r33, %r33, 1;
	setp.ne.s32 	%p4, %r33, 0;
	@%p4 bra 	$L__BB17_3;
$L__BB17_4:
	setp.lt.u32 	%p5, %r4, 3;
	@%p5 bra 	$L__BB17_7;
	mul.wide.s32 	%rd15, %r2, 4;
	shl.b32 	%r32, %r2, 2;
$L__BB17_6:
	add.s32 	%r31, %r36, %r3;
	mul.wide.s32 	%rd10, %r31, 4;
	add.s64 	%rd11, %rd2, %rd10;
	ld.global.f32 	%f13, [%rd11];
	mul.f32 	%f14, %f13, 0f3FB8AA3B;
	ex2.approx.f32 	%f15, %f14;
	mul.wide.s32 	%rd12, %r36, 4;
	add.s64 	%rd13, %rd2, %rd12;
	ld.global.f32 	%f16, [%rd13];
	add.s64 	%rd14, %rd1, %rd12;
	ld.global.f32 	%f17, [%rd14];
	sub.rn.f32 	%f18, %f16, %f17;
	abs.f32 	%f19, %f18;
	mul.rn.f32 	%f20, %f19, %f15;
	st.global.f32 	[%rd13], %f20;
	mov.f32 	%f21, 0f3F000000;
	mul.rn.f32 	%f22, %f21, %f15;
	lg2.approx.f32 	%f23, %f22;
	mul.f32 	%f24, %f23, 0fBF317218;
	st.global.f32 	[%rd11], %f24;
	add.s64 	%rd16, %rd11, %rd15;
	ld.global.f32 	%f25, [%rd16];
	mul.f32 	%f26, %f25, 0f3FB8AA3B;
	ex2.approx.f32 	%f27, %f26;
	add.s64 	%rd17, %rd13, %rd15;
	ld.global.f32 	%f28, [%rd17];
	add.s64 	%rd18, %rd14, %rd15;
	ld.global.f32 	%f29, [%rd18];
	sub.rn.f32 	%f30, %f28, %f29;
	abs.f32 	%f31, %f30;
	mul.rn.f32 	%f32, %f31, %f27;
	st.global.f32 	[%rd17], %f32;
	mul.rn.f32 	%f33, %f21, %f27;
	lg2.approx.f32 	%f34, %f33;
	mul.f32 	%f35, %f34, 0fBF317218;
	st.global.f32 	[%rd16], %f35;
	add.s64 	%rd19, %rd16, %rd15;
	ld.global.f32 	%f36, [%rd19];
	mul.f32 	%f37, %f36, 0f3FB8AA3B;
	ex2.approx.f32 	%f38, %f37;
	add.s64 	%rd20, %rd17, %rd15;
	ld.global.f32 	%f39, [%rd20];
	add.s64 	%rd21, %rd18, %rd15;
	ld.global.f32 	%f40, [%rd21];
	sub.rn.f32 	%f41, %f39, %f40;
	abs.f32 	%f42, %f41;
	mul.rn.f32 	%f43, %f42, %f38;
	st.global.f32 	[%rd20], %f43;
	mul.rn.f32 	%f44, %f21, %f38;
	lg2.approx.f32 	%f45, %f44;
	mul.f32 	%f46, %f45, 0fBF317218;
	st.global.f32 	[%rd19], %f46;
	add.s64 	%rd22, %rd19, %rd15;
	ld.global.f32 	%f47, [%rd22];
	mul.f32 	%f48, %f47, 0f3FB8AA3B;
	ex2.approx.f32 	%f49, %f48;
	add.s64 	%rd23, %rd20, %rd15;
	ld.global.f32 	%f50, [%rd23];
	add.s64 	%rd24, %rd21, %rd15;
	ld.global.f32 	%f51, [%rd24];
	sub.rn.f32 	%f52, %f50, %f51;
	abs.f32 	%f53, %f52;
	mul.rn.f32 	%f54, %f53, %f49;
	st.global.f32 	[%rd23], %f54;
	mul.rn.f32 	%f55, %f21, %f49;
	lg2.approx.f32 	%f56, %f55;
	mul.f32 	%f57, %f56, 0fBF317218;
	st.global.f32 	[%rd22], %f57;
	add.s32 	%r36, %r32, %r36;
	setp.lt.s32 	%p6, %r36, %r3;
	@%p6 bra 	$L__BB17_6;
$L__BB17_7:
	ret;

}
	// .globl	cauchyLogErrDeriv
.visible .entry cauchyLogErrDeriv(
	.param .u32 cauchyLogErrDeriv_param_0,
	.param .u32 cauchyLogErrDeriv_param_1,
	.param .u64 .ptr .align 1 cauchyLogErrDeriv_param_2,
	.param .u64 .ptr .align 1 cauchyLogErrDeriv_param_3,
	.param .u64 .ptr .align 1 cauchyLogErrDeriv_param_4
)
{
	.reg .pred 	%p<17>;
	.reg .b32 	%r<53>;
	.reg .b32 	%f<66>;
	.reg .b64 	%rd<40>;

	ld.param.u32 	%r16, [cauchyLogErrDeriv_param_0];
	ld.param.u32 	%r17, [cauchyLogErrDeriv_param_1];
	ld.param.u64 	%rd5, [cauchyLogErrDeriv_param_2];
	ld.param.u64 	%rd6, [cauchyLogErrDeriv_param_3];
	ld.param.u64 	%rd7, [cauchyLogErrDeriv_param_4];
	cvta.to.global.u64 	%rd1, %rd7;
	cvta.to.global.u64 	%rd2, %rd6;
	cvta.to.global.u64 	%rd3, %rd5;
	mov.u32 	%r18, %ctaid.x;
	mov.u32 	%r19, %ntid.x;
	mov.u32 	%r20, %tid.x;
	mad.lo.s32 	%r51, %r18, %r19, %r20;
	mov.u32 	%r21, %nctaid.x;
	mul.lo.s32 	%r2, %r19, %r21;
	mul.lo.s32 	%r3, %r17, %r16;
	setp.ge.s32 	%p1, %r51, %r3;
	@%p1 bra 	$L__BB18_7;
	add.s32 	%r22, %r51, %r2;
	max.s32 	%r23, %r3, %r22;
	setp.lt.s32 	%p2, %r22, %r3;
	selp.u32 	%r24, 1, 0, %p2;
	add.s32 	%r25, %r22, %r24;
	sub.s32 	%r26, %r23, %r25;
	div.u32 	%r27, %r26, %r2;
	add.s32 	%r4, %r27, %r24;
	and.b32  	%r28, %r4, 3;
	setp.eq.s32 	%p3, %r28, 3;
	@%p3 bra 	$L__BB18_4;
	mul.wide.s32 	%rd8, %r3, 4;
	add.s64 	%rd4, %rd1, %rd8;
	add.s32 	%r49, %r51, %r3;
	add.s32 	%r29, %r4, 1;
	and.b32  	%r30, %r29, 3;
	neg.s32 	%r48, %r30;
$L__BB18_3:
	.pragma "nounroll";
	mul.wide.s32 	%rd9, %r51, 4;
	add.s64 	%rd10, %rd4, %rd9;
	add.s64 	%rd11, %rd1, %rd9;
	add.s64 	%rd12, %rd2, %rd9;
	add.s64 	%rd13, %rd3, %rd9;
	mul.wide.s32 	%rd14, %r49, 4;
	add.s64 	%rd15, %rd3, %rd14;
	ld.global.f32 	%f1, [%rd15];
	mul.f32 	%f2, %f1, 0f3FB8AA3B;
	ex2.approx.f32 	%f3, %f2;
	ld.global.f32 	%f4, [%rd13];
	ld.global.f32 	%f5, [%rd12];
	sub.rn.f32 	%f6, %f4, %f5;
	setp.gt.f32 	%p4, %f6, 0f00000000;
	selp.u32 	%r31, 1, 0, %p4;
	setp.lt.f32 	%p5, %f6, 0f00000000;
	selp.s32 	%r32, -1, 0, %p5;
	add.s32 	%r33, %r32, %r31;
	cvt.rn.f32.s32 	%f7, %r33;
	mul.f32 	%f8, %f3, %f7;
	st.global.f32 	[%rd11], %f8;
	ld.global.f32 	%f9, [%rd13];
	ld.global.f32 	%f10, [%rd12];
	sub.rn.f32 	%f11, %f9, %f10;
	abs.f32 	%f12, %f11;
	fma.rn.f32 	%f13, %f3, %f12, 0fBF800000;
	st.global.f32 	[%rd10], %f13;
	add.s32 	%r51, %r51, %r2;
	add.s32 	%r49, %r49, %r2;
	add.s32 	%r48, %r48, 1;
	setp.ne.s32 	%p6, %r48, 0;
	@%p6 bra 	$L__BB18_3;
$L__BB18_4:
	setp.lt.u32 	%p7, %r4, 3;
	@%p7 bra 	$L__BB18_7;
	mul.wide.s32 	%rd22, %r3, 4;
	mul.wide.s32 	%rd24, %r2, 4;
	shl.b32 	%r47, %r2, 2;
$L__BB18_6:
	add.s32 	%r34, %r51, %r3;
	mul.wide.s32 	%rd16, %r34, 4;
	add.s64 	%rd17, %rd3, %rd16;
	ld.global.f32 	%f14, [%rd17];
	mul.f32 	%f15, %f14, 0f3FB8AA3B;
	ex2.approx.f32 	%f16, %f15;
	mul.wide.s32 	%rd18, %r51, 4;
	add.s64 	%rd19, %rd3, %rd18;
	ld.global.f32 	%f17, [%rd19];
	add.s64 	%rd20, %rd2, %rd18;
	ld.global.f32 	%f18, [%rd20];
	sub.rn.f32 	%f19, %f17, %f18;
	setp.gt.f32 	%p8, %f19, 0f00000000;
	selp.u32 	%r35, 1, 0, %p8;
	setp.lt.f32 	%p9, %f19, 0f00000000;
	selp.s32 	%r36, -1, 0, %p9;
	add.s32 	%r37, %r36, %r35;
	cvt.rn.f32.s32 	%f20, %r37;
	mul.f32 	%f21, %f16, %f20;
	add.s64 	%rd21, %rd1, %rd18;
	st.global.f32 	[%rd21], %f21;
	ld.global.f32 	%f22, [%rd19];
	ld.global.f32 	%f23, [%rd20];
	sub.rn.f32 	%f24, %f22, %f23;
	abs.f32 	%f25, %f24;
	fma.rn.f32 	%f26, %f16, %f25, 0fBF800000;
	add.s64 	%rd23, %rd21, %rd22;
	st.global.f32 	[%rd23], %f26;
	add.s64 	%rd25, %rd17, %rd24;
	ld.global.f32 	%f27, [%rd25];
	mul.f32 	%f28, %f27, 0f3FB8AA3B;
	ex2.approx.f32 	%f29, %f28;
	add.s64 	%rd26, %rd19, %rd24;
	ld.global.f32 	%f30, [%rd26];
	add.s64 	%rd27, %rd20, %rd24;
	ld.global.f32 	%f31, [%rd27];
	sub.rn.f32 	%f32, %f30, %f31;
	setp.gt.f32 	%p10, %f32, 0f00000000;
	selp.u32 	%r38, 1, 0, %p10;
	setp.lt.f32 	%p11, %f32, 0f00000000;
	selp.s32 	%r39, -1, 0, %p11;
	add.s32 	%r40, %r39, %r38;
	cvt.rn.f32.s32 	%f33, %r40;
	mul.f32 	%f34, %f29, %f33;
	add.s64 	%rd28, %rd21, %rd24;
	st.global.f32 	[%rd28], %f34;
	ld.global.f32 	%f35, [%rd26];
	ld.global.f32 	%f36, [%rd27];
	sub.rn.f32 	%f37, %f35, %f36;
	abs.f32 	%f38, %f37;
	fma.rn.f32 	%f39, %f29, %f38, 0fBF800000;
	add.s64 	%rd29, %rd28, %rd22;
	st.global.f32 	[%rd29], %f39;
	add.s64 	%rd30, %rd25, %rd24;
	ld.global.f32 	%f40, [%rd30];
	mul.f32 	%f41, %f40, 0f3FB8AA3B;
	ex2.approx.f32 	%f42, %f41;
	add.s64 	%rd31, %rd26, %rd24;
	ld.global.f32 	%f43, [%rd31];
	add.s64 	%rd32, %rd27, %rd24;
	ld.global.f32 	%f44, [%rd32];
	sub.rn.f32 	%f45, %f43, %f44;
	setp.gt.f32 	%p12, %f45, 0f00000000;
	selp.u32 	%r41, 1, 0, %p12;
	setp.lt.f32 	%p13, %f45, 0f00000000;
	selp.s32 	%r42, -1, 0, %p13;
	add.s32 	%r43, %r42, %r41;
	cvt.rn.f32.s32 	%f46, %r43;
	mul.f32 	%f47, %f42, %f46;
	add.s64 	%rd33, %rd28, %rd24;
	st.global.f32 	[%rd33], %f47;
	ld.global.f32 	%f48, [%rd31];
	ld.global.f32 	%f49, [%rd32];
	sub.rn.f32 	%f50, %f48, %f49;
	abs.f32 	%f51, %f50;
	fma.rn.f32 	%f52, %f42, %f51, 0fBF800000;
	add.s64 	%rd34, %rd33, %rd22;
	st.global.f32 	[%rd34], %f52;
	add.s64 	%rd35, %rd30, %rd24;
	ld.global.f32 	%f53, [%rd35];
	mul.f32 	%f54, %f53, 0f3FB8AA3B;
	ex2.approx.f32 	%f55, %f54;
	add.s64 	%rd36, %rd31, %rd24;
	ld.global.f32 	%f56, [%rd36];
	add.s64 	%rd37, %rd32, %rd24;
	ld.global.f32 	%f57, [%rd37];
	sub.rn.f32 	%f58, %f56, %f57;
	setp.gt.f32 	%p14, %f58, 0f00000000;
	selp.u32 	%r44, 1, 0, %p14;
	setp.lt.f32 	%p15, %f58, 0f00000000;
	selp.s32 	%r45, -1, 0, %p15;
	add.s32 	%r46, %r45, %r44;
	cvt.rn.f32.s32 	%f59, %r46;
	mul.f32 	%f60, %f55, %f59;
	add.s64 	%rd38, %rd33, %rd24;
	st.global.f32 	[%rd38], %f60;
	ld.global.f32 	%f61, [%rd36];
	ld.global.f32 	%f62, [%rd37];
	sub.rn.f32 	%f63, %f61, %f62;
	abs.f32 	%f64, %f63;
	fma.rn.f32 	%f65, %f55, %f64, 0fBF800000;
	add.s64 	%rd39, %rd38, %rd22;
	st.global.f32 	[%rd39], %f65;
	add.s32 	%r51, %r47, %r51;
	setp.lt.s32 	%p16, %r51, %r3;
	@%p16 bra 	$L__BB18_6;
$L__BB18_7:
	ret;

}
	// .globl	finishAdvX
.visible .entry finishAdvX(
	.param .u32 finishAdvX_param_0,
	.param .u64 .ptr .align 1 finishAdvX_param_1,
	.param .u64 .ptr .align 1 finishAdvX_param_2
)
{
	.reg .pred 	%p<5>;
	.reg .b32 	%r<11>;
	.reg .b32 	%f<7>;
	.reg .b64 	%rd<13>;
	.reg .b64 	%fd<5>;

	ld.param.u32 	%r6, [finishAdvX_param_0];
	ld.param.u64 	%rd5, [finishAdvX_param_1];
	ld.param.u64 	%rd4, [finishAdvX_param_2];
	cvta.to.global.u64 	%rd1, %rd5;
	mov.u32 	%r7, %ctaid.x;
	mov.u32 	%r1, %ntid.x;
	mov.u32 	%r8, %tid.x;
	mad.lo.s32 	%r10, %r7, %r1, %r8;
	setp.ge.s32 	%p1, %r10, %r6;
	@%p1 bra 	$L__BB19_8;
	mov.u32 	%r9, %nctaid.x;
	mul.lo.s32 	%r3, %r1, %r9;
	cvta.to.global.u64 	%rd2, %rd4;
$L__BB19_2:
	mul.wide.s32 	%rd6, %r10, 4;
	add.s64 	%rd3, %rd2, %rd6;
	ld.global.f32 	%f1, [%rd3];
	setp.geu.f32 	%p2, %f1, 0f00000000;
	@%p2 bra 	$L__BB19_4;
	add.s64 	%rd12, %rd1, %rd6;
	ld.global.f32 	%f5, [%rd12];
	cvt.f64.f32 	%fd3, %f5;
	add.f64 	%fd4, %fd3, 0dBF0A36E2EB1C432D;
	cvt.rn.f32.f64 	%f6, %fd4;
	st.global.f32 	[%rd3], %f6;
	bra.uni 	$L__BB19_7;
$L__BB19_4:
	setp.leu.f32 	%p3, %f1, 0f00000000;
	@%p3 bra 	$L__BB19_6;
	add.s64 	%rd10, %rd1, %rd6;
	ld.global.f32 	%f3, [%rd10];
	cvt.f64.f32 	%fd1, %f3;
	add.f64 	%fd2, %fd1, 0d3F0A36E2EB1C432D;
	cvt.rn.f32.f64 	%f4, %fd2;
	st.global.f32 	[%rd3], %f4;
	bra.uni 	$L__BB19_7;
$L__BB19_6:
	add.s64 	%rd8, %rd1, %rd6;
	ld.global.f32 	%f2, [%rd8];
	st.global.f32 	[%rd3], %f2;
$L__BB19_7:
	add.s32 	%r10, %r10, %r3;
	setp.lt.s32 	%p4, %r10, %r6;
	@%p4 bra 	$L__BB19_2;
$L__BB19_8:
	ret;

}
	// .globl	elMul
.visible .entry elMul(
	.param .u32 elMul_param_0,
	.param .u64 .ptr .align 1 elMul_param_1,
	.param .u64 .ptr .align 1 elMul_param_2
)
{
	.reg .pred 	%p<7>;
	.reg .b32 	%r<31>;
	.reg .b32 	%f<16>;
	.reg .b64 	%rd<18>;

	ld.param.u32 	%r12, [elMul_param_0];
	ld.param.u64 	%rd3, [elMul_param_1];
	ld.param.u64 	%rd4, [elMul_param_2];
	cvta.to.global.u64 	%rd1, %rd4;
	cvta.to.global.u64 	%rd2, %rd3;
	mov.u32 	%r13, %ctaid.x;
	mov.u32 	%r14, %ntid.x;
	mov.u32 	%r15, %tid.x;
	mad.lo.s32 	%r29, %r13, %r14, %r15;
	mov.u32 	%r16, %nctaid.x;
	mul.lo.s32 	%r2, %r14, %r16;
	setp.ge.s32 	%p1, %r29, %r12;
	@%p1 bra 	$L__BB20_7;
	add.s32 	%r17, %r29, %r2;
	max.s32 	%r18, %r12, %r17;
	setp.lt.s32 	%p2, %r17, %r12;
	selp.u32 	%r19, 1, 0, %p2;
	add.s32 	%r20, %r17, %r19;
	sub.s32 	%r21, %r18, %r20;
	div.u32 	%r22, %r21, %r2;
	add.s32 	%r3, %r22, %r19;
	and.b32  	%r23, %r3, 3;
	setp.eq.s32 	%p3, %r23, 3;
	@%p3 bra 	$L__BB20_4;
	add.s32 	%r24, %r3, 1;
	and.b32  	%r25, %r24, 3;
	neg.s32 	%r27, %r25;
$L__BB20_3:
	.pragma "nounroll";
	mul.wide.s32 	%rd5, %r29, 4;
	add.s64 	%rd6, %rd1, %rd5;
	add.s64 	%rd7, %rd2, %rd5;
	ld.global.f32 	%f1, [%rd7];
	ld.global.f32 	%f2, [%rd6];
	mul.rn.f32 	%f3, %f1, %f2;
	st.global.f32 	[%rd7], %f3;
	add.s32 	%r29, %r29, %r2;
	add.s32 	%r27, %r27, 1;
	setp.ne.s32 	%p4, %r27, 0;
	@%p4 bra 	$L__BB20_3;
$L__BB20_4:
	setp.lt.u32 	%p5, %r3, 3;
	@%p5 bra 	$L__BB20_7;
	mul.wide.s32 	%rd11, %r2, 4;
	shl.b32 	%r26, %r2, 2;
$L__BB20_6:
	mul.wide.s32 	%rd8, %r29, 4;
	add.s64 	%rd9, %rd2, %rd8;
	ld.global.f32 	%f4, [%rd9];
	add.s64 	%rd10, %rd1, %rd8;
	ld.global.f32 	%f5, [%rd10];
	mul.rn.f32 	%f6, %f4, %f5;
	st.global.f32 	[%rd9], %f6;
	add.s64 	%rd12, %rd9, %rd11;
	ld.global.f32 	%f7, [%rd12];
	add.s64 	%rd13, %rd10, %rd11;
	ld.global.f32 	%f8, [%rd13];
	mul.rn.f32 	%f9, %f7, %f8;
	st.global.f32 	[%rd12], %f9;
	add.s64 	%rd14, %rd12, %rd11;
	ld.global.f32 	%f10, [%rd14];
	add.s64 	%rd15, %rd13, %rd11;
	ld.global.f32 	%f11, [%rd15];
	mul.rn.f32 	%f12, %f10, %f11;
	st.global.f32 	[%rd14], %f12;
	add.s64 	%rd16, %rd14, %rd11;
	ld.global.f32 	%f13, [%rd16];
	add.s64 	%rd17, %rd15, %rd11;
	ld.global.f32 	%f14, [%rd17];
	mul.rn.f32 	%f15, %f13, %f14;
	st.global.f32 	[%rd16], %f15;
	add.s32 	%r29, %r26, %r29;
	setp.lt.s32 	%p6, %r29, %r12;
	@%p6 bra 	$L__BB20_6;
$L__BB20_7:
	ret;

}


// ===== COMPILED SASS (sm_100) =====

	.target	sm_100

	.elftype	@"ET_EXEC"


//--------------------- .note.nv.tkinfo           --------------------------
	.section	.note.nv.tkinfo,"",@"SHT_NOTE"
	.sectionflags	@"SHF_NOTE_NV_TKINFO"
	.tkinfo
        /*0018*/ 	.word	0x00000002
        /*0030*/ 	.string	""
        /*0030*/ 	.string	"ptxas"
        /*0030*/ 	.string	"Cuda compilation tools, release 13.0, V13.0.88"
        /*0030*/ 	.string	"Build cuda_13.0.r13.0/compiler.36424714_0"
        /*0030*/ 	.string	"-arch sm_100 -m 64 "



//--------------------- .note.nv.cuinfo           --------------------------
	.section	.note.nv.cuinfo,"",@"SHT_NOTE"
	.sectionflags	@"SHF_NOTE_NV_CUINFO"
        /*0018*/ 	.short	0x0002
        /*001a*/ 	.short	0x0064
        /*001c*/ 	.short	0x0082
	.zero		2


//--------------------- .nv.info                  --------------------------
	.section	.nv.info,"",@"SHT_CUDA_INFO"
	.align	4


	//----- nvinfo : EIATTR_REGCOUNT
	.align		4
        /*0000*/ 	.byte	0x04, 0x2f
        /*0002*/ 	.short	(.L_10 - .L_9)
	.align		4
.L_9:
        /*0004*/ 	.word	index@(tanhGradient)
        /*0008*/ 	.word	0x00000014


	//----- nvinfo : EIATTR_FRAME_SIZE
	.align		4
.L_10:
        /*000c*/ 	.byte	0x04, 0x11
        /*000e*/ 	.short	(.L_12 - .L_11)
	.align		4
.L_11:
        /*0010*/ 	.word	index@(tanhGradient)
        /*0014*/ 	.word	0x00000000


	//----- nvinfo : EIATTR_REGCOUNT
	.align		4
.L_12:
        /*0018*/ 	.byte	0x04, 0x2f
        /*001a*/ 	.short	(.L_14 - .L_13)
	.align		4
.L_13:
        /*001c*/ 	.word	index@(tanhGradientDropout)
        /*0020*/ 	.word	0x00000014


	//----- nvinfo : EIATTR_FRAME_SIZE
	.align		4
.L_14:
        /*0024*/ 	.byte	0x04, 0x11
        /*0026*/ 	.short	(.L_16 - .L_15)
	.align		4
.L_15:
        /*0028*/ 	.word	index@(tanhGradientDropout)
        /*002c*/ 	.word	0x00000000


	//----- nvinfo : EIATTR_REGCOUNT
	.align		4
.L_16:
        /*0030*/ 	.byte	0x04, 0x2f
        /*0032*/ 	.short	(.L_18 - .L_17)
	.align		4
.L_17:
        /*0034*/ 	.word	index@(noactivationGradient)
        /*0038*/ 	.word	0x00000013


	//----- nvinfo : EIATTR_FRAME_SIZE
	.align		4
.L_18:
        /*003c*/ 	.byte	0x04, 0x11
        /*003e*/ 	.short	(.L_20 - .L_19)
	.align		4
.L_19:
        /*0040*/ 	.word	index@(noactivationGradient)
        /*0044*/ 	.word	0x00000000


	//----- nvinfo : EIATTR_REGCOUNT
	.align		4
.L_20:
        /*0048*/ 	.byte	0x04, 0x2f
        /*004a*/ 	.short	(.L_22 - .L_21)
	.align		4
.L_21:
        /*004c*/ 	.word	index@(tanhActivation)
        /*0050*/ 	.word	0x0000000e


	//----- nvinfo : EIATTR_FRAME_SIZE
	.align		4
.L_22:
        /*0054*/ 	.byte	0x04, 0x11
        /*0056*/ 	.short	(.L_24 - .L_23)
	.align		4
.L_23:
        /*0058*/ 	.word	index@(tanhActivation)
        /*005c*/ 	.word	0x00000000


	//----- nvinfo : EIATTR_REGCOUNT
	.align		4
.L_24:
        /*0060*/ 	.byte	0x04, 0x2f
        /*0062*/ 	.short	(.L_26 - .L_25)
	.align		4
.L_25:
        /*0064*/ 	.word	index@(fill_cols)
        /*0068*/ 	.word	0x0000000a


	//----- nvinfo : EIATTR_FRAME_SIZE
	.align		4
.L_26:
        /*006c*/ 	.byte	0x04, 0x11
        /*006e*/ 	.short	(.L_28 - .L_27)
	.align		4
.L_27:
        /*0070*/ 	.word	index@(fill_cols)
        /*0074*/ 	.word	0x00000000


	//----- nvinfo : EIATTR_REGCOUNT
	.align		4
.L_28:
        /*0078*/ 	.byte	0x04, 0x2f
        /*007a*/ 	.short	(.L_30 - .L_29)
	.align		4
.L_29:
        /*007c*/ 	.word	index@(swap_matrix_col)
        /*0080*/ 	.word	0x0000000c


	//----- nvinfo : EIATTR_FRAME_SIZE
	.align		4
.L_30:
        /*0084*/ 	.byte	0x04, 0x11
        /*0086*/ 	.short	(.L_32 - .L_31)
	.align		4
.L_31:
        /*0088*/ 	.word	index@(swap_matrix_col)
        /*008c*/ 	.word	0x00000000


	//----- nvinfo : EIATTR_REGCOUNT
	.align		4
.L_32:
        /*0090*/ 	.byte	0x04, 0x2f
        /*0092*/ 	.short	(.L_34 - .L_33)
	.align		4
.L_33:
        /*0094*/ 	.word	index@(finish_delta)
        /*0098*/ 	.word	0x00000018


	//----- nvinfo : EIATTR_FRAME_SIZE
	.align		4
.L_34:
        /*009c*/ 	.byte	0x04, 0x11
        /*009e*/ 	.short	(.L_36 - .L_35)
	.align		4
.L_35:
        /*00a0*/ 	.word	index@(finish_delta)
        /*00a4*/ 	.word	0x00000000


	//----- nvinfo : EIATTR_REGCOUNT
	.align		4
.L_36:
        /*00a8*/ 	.byte	0x04, 0x2f
        /*00aa*/ 	.short	(.L_38 - .L_37)
	.align		4
.L_37:
        /*00ac*/ 	.word	index@(sqErr)
        /*00b0*/ 	.word	0x00000016


	//----- nvinfo : EIATTR_FRAME_SIZE
	.align		4
.L_38:
        /*00b4*/ 	.byte	0x04, 0x11
        /*00b6*/ 	.short	(.L_40 - .L_39)
	.align		4
.L_39:
        /*00b8*/ 	.word	index@(sqErr)
        /*00bc*/ 	.word	0x00000000


	//----- nvinfo : EIATTR_REGCOUNT
	.align		4
.L_40:
        /*00c0*/ 	.byte	0x04, 0x2f
        /*00c2*/ 	.short	(.L_42 - .L_41)
	.align		4
.L_41:
        /*00c4*/ 	.word	index@(absErr)
        /*00c8*/ 	.word	0x00000016


	//----- nvinfo : EIATTR_FRAME_SIZE
	.align		4
.L_42:
        /*00cc*/ 	.byte	0x04, 0x11
        /*00ce*/ 	.short	(.L_44 - .L_43)
	.align		4
.L_43:
        /*00d0*/ 	.word	index@(absErr)
        /*00d4*/ 	.word	0x00000000


	//----- nvinfo : EIATTR_REGCOUNT
	.align		4
.L_44:
        /*00d8*/ 	.byte	0x04, 0x2f
        /*00da*/ 	.short	(.L_46 - .L_45)
	.align		4
.L_45:
        /*00dc*/ 	.word	index@(sqErrDeriv)
        /*00e0*/ 	.word	0x00000018


	//----- nvinfo : EIATTR_FRAME_SIZE
	.align		4
.L_46:
        /*00e4*/ 	.byte	0x04, 0x11
        /*00e6*/ 	.short	(.L_48 - .L_47)
	.align		4
.L_47:
        /*00e8*/ 	.word	index@(sqErrDeriv)
        /*00ec*/ 	.word	0x00000000


	//----- nvinfo : EIATTR_REGCOUNT
	.align		4
.L_48:
        /*00f0*/ 	.byte	0x04, 0x2f
        /*00f2*/ 	.short	(.L_50 - .L_49)
	.align		4
.L_49:
        /*00f4*/ 	.word	index@(outputIndex)
        /*00f8*/ 	.word	0x00000004


	//----- nvinfo : EIATTR_FRAME_SIZE
	.align		4
.L_50:
        /*00fc*/ 	.byte	0x04, 0x11
        /*00fe*/ 	.short	(.L_52 - .L_51)
	.align		4
.L_51:
        /*0100*/ 	.word	index@(outputIndex)
        /*0104*/ 	.word	0x00000000


	//----- nvinfo : EIATTR_REGCOUNT
	.align		4
.L_52:
        /*0108*/ 	.byte	0x04, 0x2f
        /*010a*/ 	.short	(.L_54 - .L_53)
	.align		4
.L_53:
        /*010c*/ 	.word	index@(outputIndexDeriv)
        /*0110*/ 	.word	0x00000018


	//----- nvinfo : EIATTR_FRAME_SIZE
	.align		4
.L_54:
        /*0114*/ 	.byte	0x04, 0x11
        /*0116*/ 	.short	(.L_56 - .L_55)
	.align		4
.L_55:
        /*0118*/ 	.word	index@(outputIndexDeriv)
        /*011c*/ 	.word	0x00000000


	//----- nvinfo : EIATTR_REGCOUNT
	.align		4
.L_56:
        /*0120*/ 	.byte	0x04, 0x2f
        /*0122*/ 	.short	(.L_58 - .L_57)
	.align		4
.L_57:
        /*0124*/ 	.word	index@(crossEntropy)
        /*0128*/ 	.word	0x0000001b


	//----- nvinfo : EIATTR_FRAME_SIZE
	.align		4
.L_58:
        /*012c*/ 	.byte	0x04, 0x11
        /*012e*/ 	.short	(.L_60 - .L_59)
	.align		4
.L_59:
        /*0130*/ 	.word	index@(crossEntropy)
        /*0134*/ 	.word	0x00000000


	//----- nvinfo : EIATTR_REGCOUNT
	.align		4
.L_60:
        /*0138*/ 	.byte	0x04, 0x2f
        /*013a*/ 	.short	(.L_62 - .L_61)
	.align		4
.L_61:
        /*013c*/ 	.word	index@(crossEntropyDeriv)
        /*0140*/ 	.word	0x0000001a


	//----- nvinfo : EIATTR_FRAME_SIZE
	.align		4
.L_62:
        /*0144*/ 	.byte	0x04, 0x11
        /*0146*/ 	.short	(.L_64 - .L_63)
	.align		4
.L_63:
        /*0148*/ 	.word	index@($__internal_0_$__cuda_sm20_rcp_rn_f32_slowpath)
        /*014c*/ 	.word	0x00000000


	//----- nvinfo : EIATTR_FRAME_SIZE
	.align		4
.L_64:
        /*0150*/ 	.byte	0x04, 0x11
        /*0152*/ 	.short	(.L_66 - .L_65)
	.align		4
.L_65:
        /*0154*/ 	.word	index@(crossEntropyDeriv)
        /*0158*/ 	.word	0x00000000


	//----- nvinfo : EIATTR_REGCOUNT
	.align		4
.L_66:
        /*015c*/ 	.byte	0x04, 0x2f
        /*015e*/ 	.short	(.L_68 - .L_67)
	.align		4
.L_67:
        /*0160*/ 	.word	index@(absErrDeriv)
        /*0164*/ 	.word	0x00000018


	//----- nvinfo : EIATTR_FRAME_SIZE
	.align		4
.L_68:
        /*0168*/ 	.byte	0x04, 0x11
        /*016a*/ 	.short	(.L_70 - .L_69)
	.align		4
.L_69:
        /*016c*/ 	.word	index@(absErrDeriv)
        /*0170*/ 	.word	0x00000000


	//----- nvinfo : EIATTR_REGCOUNT
	.align		4
.L_70:
        /*0174*/ 	.byte	0x04, 0x2f
        /*0176*/ 	.short	(.L_72 - .L_71)
	.align		4
.L_71:
        /*0178*/ 	.word	index@(normLogErr)
        /*017c*/ 	.word	0x0000001a


	//----- nvinfo : EIATTR_FRAME_SIZE
	.align		4
.L_72:
        /*0180*/ 	.byte	0x04, 0x11
        /*0182*/ 	.short	(.L_74 - .L_73)
	.align		4
.L_73:
        /*0184*/ 	.word	index@(normLogErr)
        /*0188*/ 	.word	0x00000000


	//----- nvinfo : EIATTR_REGCOUNT
	.align		4
.L_74:
        /*018c*/ 	.byte	0x04, 0x2f
        /*018e*/ 	.short	(.L_76 - .L_75)
	.align		4
.L_75:
        /*0190*/ 	.word	index@(normLogErrDeriv)
        /*0194*/ 	.word	0x0000001c


	//----- nvinfo : EIATTR_FRAME_SIZE
	.align		4
.L_76:
        /*0198*/ 	.byte	0x04, 0x11
        /*019a*/ 	.short	(.L_78 - .L_77)
	.align		4
.L_77:
        /*019c*/ 	.word	index@(normLogErrDeriv)
        /*01a0*/ 	.word	0x00000000


	//----- nvinfo : EIATTR_REGCOUNT
	.align		4
.L_78:
        /*01a4*/ 	.byte	0x04, 0x2f
        /*01a6*/ 	.short	(.L_80 - .L_79)
	.align		4
.L_79:
        /*01a8*/ 	.word	index@(cauchyLogErr)
        /*01ac*/ 	.word	0x0000001a


	//----- nvinfo : EIATTR_FRAME_SIZE
	.align		4
.L_80:
        /*01b0*/ 	.byte	0x04, 0x11
        /*01b2*/ 	.short	(.L_82 - .L_81)
	.align		4
.L_81:
        /*01b4*/ 	.word	index@(cauchyLogErr)
        /*01b8*/ 	.word	0x00000000


	//----- nvinfo : EIATTR_REGCOUNT
	.align		4
.L_82:
        /*01bc*/ 	.byte	0x04, 0x2f
        /*01be*/ 	.short	(.L_84 - .L_83)
	.align		4
.L_83:
        /*01c0*/ 	.word	index@(cauchyLogErrDeriv)
        /*01c4*/ 	.word	0x0000001e


	//----- nvinfo : EIATTR_FRAME_SIZE
	.align		4
.L_84:
        /*01c8*/ 	.byte	0x04, 0x11
        /*01ca*/ 	.short	(.L_86 - .L_85)
	.align		4
.L_85:
        /*01cc*/ 	.word	index@(cauchyLogErrDeriv)
        /*01d0*/ 	.word	0x00000000


	//----- nvinfo : EIATTR_REGCOUNT
	.align		4
.L_86:
        /*01d4*/ 	.byte	0x04, 0x2f
        /*01d6*/ 	.short	(.L_88 - .L_87)
	.align		4
.L_87:
        /*01d8*/ 	.word	index@(finishAdvX)
        /*01dc*/ 	.word	0x00000012


	//----- nvinfo : EIATTR_FRAME_SIZE
	.align		4
.L_88:
        /*01e0*/ 	.byte	0x04, 0x11
        /*01e2*/ 	.short	(.L_90 - .L_89)
	.align		4
.L_89:
        /*01e4*/ 	.word	index@(finishAdvX)
        /*01e8*/ 	.word	0x00000000


	//----- nvinfo : EIATTR_REGCOUNT
	.align		4
.L_90:
        /*01ec*/ 	.byte	0x04, 0x2f
        /*01ee*/ 	.short	(.L_92 - .L_91)
	.align		4
.L_91:
        /*01f0*/ 	.word	index@(elMul)
        /*01f4*/ 	.word	0x00000018


	//----- nvinfo : EIATTR_FRAME_SIZE
	.align		4
.L_92:
        /*01f8*/ 	.byte	0x04, 0x11
        /*01fa*/ 	.short	(.L_94 - .L_93)
	.align		4
.L_93:
        /*01fc*/ 	.word	index@(elMul)
        /*0200*/ 	.word	0x00000000


	//----- nvinfo : EIATTR_MIN_STACK_SIZE
	.align		4
.L_94:
        /*0204*/ 	.byte	0x04, 0x12
        /*0206*/ 	.short	(.L_96 - .L_95)
	.align		4
.L_95:
        /*0208*/ 	.word	index@(elMul)
        /*020c*/ 	.word	0x00000000


	//----- nvinfo : EIATTR_MIN_STACK_SIZE
	.align		4
.L_96:
        /*0210*/ 	.byte	0x04, 0x12
        /*0212*/ 	.short	(.L_98 - .L_97)
	.align		4
.L_97:
        /*0214*/ 	.word	index@(finishAdvX)
        /*0218*/ 	.word	0x00000000


	//----- nvinfo : EIATTR_MIN_STACK_SIZE
	.align		4
.L_98:
        /*021c*/ 	.byte	0x04, 0x12
        /*021e*/ 	.short	(.L_100 - .L_99)
	.align		4
.L_99:
        /*0220*/ 	.word	index@(cauchyLogErrDeriv)
        /*0224*/ 	.word	0x00000000


	//----- nvinfo : EIATTR_MIN_STACK_SIZE
	.align		4
.L_100:
        /*0228*/ 	.byte	0x04, 0x12
        /*022a*/ 	.short	(.L_102 - .L_101)
	.align		4
.L_101:
        /*022c*/ 	.word	index@(cauchyLogErr)
        /*0230*/ 	.word	0x00000000


	//----- nvinfo : EIATTR_MIN_STACK_SIZE
	.align		4
.L_102:
        /*0234*/ 	.byte	0x04, 0x12
        /*0236*/ 	.short	(.L_104 - .L_103)
	.align		4
.L_103:
        /*0238*/ 	.word	index@(normLogErrDeriv)
        /*023c*/ 	.word	0x00000000


	//----- nvinfo : EIATTR_MIN_STACK_SIZE
	.align		4
.L_104:
        /*0240*/ 	.byte	0x04, 0x12
        /*0242*/ 	.short	(.L_106 - .L_105)
	.align		4
.L_105:
        /*0244*/ 	.word	index@(normLogErr)
        /*0248*/ 	.word	0x00000000


	//----- nvinfo : EIATTR_MIN_STACK_SIZE
	.align		4
.L_106:
        /*024c*/ 	.byte	0x04, 0x12
        /*024e*/ 	.short	(.L_108 - .L_107)
	.align		4
.L_107:
        /*0250*/ 	.word	index@(absErrDeriv)
        /*0254*/ 	.word	0x00000000


	//----- nvinfo : EIATTR_MIN_STACK_SIZE
	.align		4
.L_108:
        /*0258*/ 	.byte	0x04, 0x12
        /*025a*/ 	.short	(.L_110 - .L_109)
	.align		4
.L_109:
        /*025c*/ 	.word	index@(crossEntropyDeriv)
        /*0260*/ 	.word	0x00000000


	//----- nvinfo : EIATTR_MIN_STACK_SIZE
	.align		4
.L_110:
        /*0264*/ 	.byte	0x04, 0x12
        /*0266*/ 	.short	(.L_112 - .L_111)
	.align		4
.L_111:
        /*0268*/ 	.word	index@(crossEntropy)
        /*026c*/ 	.word	0x00000000


	//----- nvinfo : EIATTR_MIN_STACK_SIZE
	.align		4
.L_112:
        /*0270*/ 	.byte	0x04, 0x12
        /*0272*/ 	.short	(.L_114 - .L_113)
	.align		4
.L_113:
        /*0274*/ 	.word	index@(outputIndexDeriv)
        /*0278*/ 	.word	0x00000000


	//----- nvinfo : EIATTR_MIN_STACK_SIZE
	.align		4
.L_114:
        /*027c*/ 	.byte	0x04, 0x12
        /*027e*/ 	.short	(.L_116 - .L_115)
	.align		4
.L_115:
        /*0280*/ 	.word	index@(outputIndex)
        /*0284*/ 	.word	0x00000000


	//----- nvinfo : EIATTR_MIN_STACK_SIZE
	.align		4
.L_116:
        /*0288*/ 	.byte	0x04, 0x12
        /*028a*/ 	.short	(.L_118 - .L_117)
	.align		4
.L_117:
        /*028c*/ 	.word	index@(sqErrDeriv)
        /*0290*/ 	.word	0x00000000


	//----- nvinfo : EIATTR_MIN_STACK_SIZE
	.align		4
.L_118:
        /*0294*/ 	.byte	0x04, 0x12
        /*0296*/ 	.short	(.L_120 - .L_119)
	.align		4
.L_119:
        /*0298*/ 	.word	index@(absErr)
        /*029c*/ 	.word	0x00000000


	//----- nvinfo : EIATTR_MIN_STACK_SIZE
	.align		4
.L_120:
        /*02a0*/ 	.byte	0x04, 0x12
        /*02a2*/ 	.short	(.L_122 - .L_121)
	.align		4
.L_121:
        /*02a4*/ 	.word	index@(sqErr)
        /*02a8*/ 	.word	0x00000000


	//----- nvinfo : EIATTR_MIN_STACK_SIZE
	.align		4
.L_122:
        /*02ac*/ 	.byte	0x04, 0x12
        /*02ae*/ 	.short	(.L_124 - .L_123)
	.align		4
.L_123:
        /*02b0*/ 	.word	index@(finish_delta)
        /*02b4*/ 	.word	0x00000000


	//----- nvinfo : EIATTR_MIN_STACK_SIZE
	.align		4
.L_124:
        /*02b8*/ 	.byte	0x04, 0x12
        /*02ba*/ 	.short	(.L_126 - .L_125)
	.align		4
.L_125:
        /*02bc*/ 	.word	index@(swap_matrix_col)
        /*02c0*/ 	.word	0x00000000


	//----- nvinfo : EIATTR_MIN_STACK_SIZE
	.align		4
.L_126:
        /*02c4*/ 	.byte	0x04, 0x12
        /*02c6*/ 	.short	(.L_128 - .L_127)
	.align		4
.L_127:
        /*02c8*/ 	.word	index@(fill_cols)
        /*02cc*/ 	.word	0x00000000


	//----- nvinfo : EIATTR_MIN_STACK_SIZE
	.align		4
.L_128:
        /*02d0*/ 	.byte	0x04, 0x12
        /*02d2*/ 	.short	(.L_130 - .L_129)
	.align		4
.L_129:
        /*02d4*/ 	.word	index@(tanhActivation)
        /*02d8*/ 	.word	0x00000000


	//----- nvinfo : EIATTR_MIN_STACK_SIZE
	.align		4
.L_130:
        /*02dc*/ 	.byte	0x04, 0x12
        /*02de*/ 	.short	(.L_132 - .L_131)
	.align		4
.L_131:
        /*02e0*/ 	.word	index@(noactivationGradient)
        /*02e4*/ 	.word	0x00000000


	//----- nvinfo : EIATTR_MIN_STACK_SIZE
	.align		4
.L_132:
        /*02e8*/ 	.byte	0x04, 0x12
        /*02ea*/ 	.short	(.L_134 - .L_133)
	.align		4
.L_133:
        /*02ec*/ 	.word	index@(tanhGradientDropout)
        /*02f0*/ 	.word	0x00000000


	//----- nvinfo : EIATTR_MIN_STACK_SIZE
	.align		4
.L_134:
        /*02f4*/ 	.byte	0x04, 0x12
        /*02f6*/ 	.short	(.L_136 - .L_135)
	.align		4
.L_135:
        /*02f8*/ 	.word	index@(tanhGradient)
        /*02fc*/ 	.word	0x00000000
.L_136:


//--------------------- .nv.compat                --------------------------
	.section	.nv.compat,"",@"SHT_CUDA_COMPAT_INFO"
	.align	4
        /*0000*/ 	.byte	0x02, 0x09, 0x00, 0x00, 0x02, 0x02, 0x01, 0x00, 0x02, 0x05, 0x05, 0x00, 0x03, 0x07, 0x01, 0x01
        /*0010*/ 	.byte	0x02, 0x03, 0x00, 0x00, 0x02, 0x06, 0x01, 0x00, 0x04, 0x0b, 0x08, 0x00, 0x01, 0x00, 0x00, 0x00
        /*0020*/ 	.byte	0x00, 0x00, 0x00, 0x00


//--------------------- .nv.info.elMul            --------------------------
	.section	.nv.info.elMul,"",@"SHT_CUDA_INFO"
	.sectionflags	@""
	.align	4


	//----- nvinfo : EIATTR_CUDA_API_VERSION
	.align		4
        /*0000*/ 	.byte	0x04, 0x37
        /*0002*/ 	.short	(.L_138 - .L_137)
.L_137:
        /*0004*/ 	.word	0x00000082


	//----- nvinfo : EIATTR_KPARAM_INFO
	.align		4
.L_138:
        /*0008*/ 	.byte	0x04, 0x17
        /*000a*/ 	.short	(.L_140 - .L_139)
.L_139:
        /*000c*/ 	.word	0x00000000
        /*0010*/ 	.short	0x0002
        /*0012*/ 	.short	0x0010
        /*0014*/ 	.byte	0x00, 0xf5, 0x21, 0x00


	//----- nvinfo : EIATTR_KPARAM_INFO
	.align		4
.L_140:
        /*0018*/ 	.byte	0x04, 0x17
        /*001a*/ 	.short	(.L_142 - .L_141)
.L_141:
        /*001c*/ 	.word	0x00000000
        /*0020*/ 	.short	0x0001
        /*0022*/ 	.short	0x0008
        /*0024*/ 	.byte	0x00, 0xf5, 0x21, 0x00


	//----- nvinfo : EIATTR_KPARAM_INFO
	.align		4
.L_142:
        /*0028*/ 	.byte	0x04, 0x17
        /*002a*/ 	.short	(.L_144 - .L_143)
.L_143:
        /*002c*/ 	.word	0x00000000
        /*0030*/ 	.short	0x0000
        /*0032*/ 	.short	0x0000
        /*0034*/ 	.byte	0x00, 0xf0, 0x11, 0x00


	//----- nvinfo : EIATTR_SPARSE_MMA_MASK
	.align		4
.L_144:
        /*0038*/ 	.byte	0x03, 0x50
        /*003a*/ 	.short	0x0000


	//----- nvinfo : EIATTR_MAXREG_COUNT
	.align		4
        /*003c*/ 	.byte	0x03, 0x1b
        /*003e*/ 	.short	0x00ff


	//----- nvinfo : EIATTR_MERCURY_ISA_VERSION
	.align		4
        /*0040*/ 	.byte	0x03, 0x5f
        /*0042*/ 	.short	0x0101


	//----- nvinfo : EIATTR_VRC_CTA_INIT_COUNT
	.align		4
        /*0044*/ 	.byte	0x02, 0x4a
	.zero		1
	.zero		1


	//----- nvinfo : EIATTR_EXIT_INSTR_OFFSETS
	.align		4
        /*0048*/ 	.byte	0x04, 0x1c
        /*004a*/ 	.short	(.L_146 - .L_145)


	//   ....[0]....
.L_145:
        /*004c*/ 	.word	0x00000090


	//   ....[1]....
        /*0050*/ 	.word	0x00000380


	//   ....[2]....
        /*0054*/ 	.word	0x00000560


	//----- nvinfo : EIATTR_CRS_STACK_SIZE
	.align		4
.L_146:
        /*0058*/ 	.byte	0x04, 0x1e
        /*005a*/ 	.short	(.L_148 - .L_147)
.L_147:
        /*005c*/ 	.word	0x00000000


	//----- nvinfo : EIATTR_CBANK_PARAM_SIZE
	.align		4
.L_148:
        /*0060*/ 	.byte	0x03, 0x19
        /*0062*/ 	.short	0x0018


	//----- nvinfo : EIATTR_PARAM_CBANK
	.align		4
        /*0064*/ 	.byte	0x04, 0x0a
        /*0066*/ 	.short	(.L_150 - .L_149)
	.align		4
.L_149:
        /*0068*/ 	.word	index@(.nv.constant0.elMul)
        /*006c*/ 	.short	0x0380
        /*006e*/ 	.short	0x0018


	//----- nvinfo : EIATTR_SW_WAR
	.align		4
.L_150:
        /*0070*/ 	.byte	0x04, 0x36
        /*0072*/ 	.short	(.L_152 - .L_151)
.L_151:
        /*0074*/ 	.word	0x00000008
.L_152:


//--------------------- .nv.info.finishAdvX       --------------------------
	.section	.nv.info.finishAdvX,"",@"SHT_CUDA_INFO"
	.sectionflags	@""
	.align	4


	//----- nvinfo : EIATTR_CUDA_API_VERSION
	.align		4
        /*0000*/ 	.byte	0x04, 0x37
        /*0002*/ 	.short	(.L_154 - .L_153)
.L_153:
        /*0004*/ 	.word	0x00000082


	//----- nvinfo : EIATTR_KPARAM_INFO
	.align		4
.L_154:
        /*0008*/ 	.byte	0x04, 0x17
        /*000a*/ 	.short	(.L_156 - .L_155)
.L_155:
        /*000c*/ 	.word	0x00000000
        /*0010*/ 	.short	0x0002
        /*0012*/ 	.short	0x0010
        /*0014*/ 	.byte	0x00, 0xf5, 0x21, 0x00


	//----- nvinfo : EIATTR_KPARAM_INFO
	.align		4
.L_156:
        /*0018*/ 	.byte	0x04, 0x17
        /*001a*/ 	.short	(.L_158 - .L_157)
.L_157:
        /*001c*/ 	.word	0x00000000
        /*0020*/ 	.short	0x0001
        /*0022*/ 	.short	0x0008
        /*0024*/ 	.byte	0x00, 0xf5, 0x21, 0x00


	//----- nvinfo : EIATTR_KPARAM_INFO
	.align		4
.L_158:
        /*0028*/ 	.byte	0x04, 0x17
        /*002a*/ 	.short	(.L_160 - .L_159)
.L_159:
        /*002c*/ 	.word	0x00000000
        /*0030*/ 	.short	0x0000
        /*0032*/ 	.short	0x0000
        /*0034*/ 	.byte	0x00, 0xf0, 0x11, 0x00


	//----- nvinfo : EIATTR_SPARSE_MMA_MASK
	.align		4
.L_160:
        /*0038*/ 	.byte	0x03, 0x50
        /*003a*/ 	.short	0x0000


	//----- nvinfo : EIATTR_MAXREG_COUNT
	.align		4
        /*003c*/ 	.byte	0x03, 0x1b
        /*003e*/ 	.short	0x00ff


	//----- nvinfo : EIATTR_MERCURY_ISA_VERSION
	.align		4
        /*0040*/ 	.byte	0x03, 0x5f
        /*0042*/ 	.short	0x0101


	//----- nvinfo : EIATTR_VRC_CTA_INIT_COUNT
	.align		4
        /*0044*/ 	.byte	0x02, 0x4a
	.zero		1
	.zero		1


	//----- nvinfo : EIATTR_EXIT_INSTR_OFFSETS
	.align		4
        /*0048*/ 	.byte	0x04, 0x1c
        /*004a*/ 	.short	(.L_162 - .L_161)


	//   ....[0]....
.L_161:
        /*004c*/ 	.word	0x00000070


	//   ....[1]....
        /*0050*/ 	.word	0x000002c0


	//----- nvinfo : EIATTR_CRS_STACK_SIZE
	.align		4
.L_162:
        /*0054*/ 	.byte	0x04, 0x1e
        /*0056*/ 	.short	(.L_164 - .L_163)
.L_163:
        /*0058*/ 	.word	0x00000000


	//----- nvinfo : EIATTR_CBANK_PARAM_SIZE
	.align		4
.L_164:
        /*005c*/ 	.byte	0x03, 0x19
        /*005e*/ 	.short	0x0018


	//----- nvinfo : EIATTR_PARAM_CBANK
	.align		4
        /*0060*/ 	.byte	0x04, 0x0a
        /*0062*/ 	.short	(.L_166 - .L_165)
	.align		4
.L_165:
        /*0064*/ 	.word	index@(.nv.constant0.finishAdvX)
        /*0068*/ 	.short	0x0380
        /*006a*/ 	.short	0x0018


	//----- nvinfo : EIATTR_SW_WAR
	.align		4
.L_166:
        /*006c*/ 	.byte	0x04, 0x36
        /*006e*/ 	.short	(.L_168 - .L_167)
.L_167:
        /*0070*/ 	.word	0x00000008
.L_168:


//--------------------- .nv.info.cauchyLogErrDeriv --------------------------
	.section	.nv.info.cauchyLogErrDeriv,"",@"SHT_CUDA_INFO"
	.sectionflags	@""
	.align	4


	//----- nvinfo : EIATTR_CUDA_API_VERSION
	.align		4
        /*0000*/ 	.byte	0x04, 0x37
        /*0002*/ 	.short	(.L_170 - .L_169)
.L_169:
        /*0004*/ 	.word	0x00000082


	//----- nvinfo : EIATTR_KPARAM_INFO
	.align		4
.L_170:
        /*0008*/ 	.byte	0x04, 0x17
        /*000a*/ 	.short	(.L_172 - .L_171)
.L_171:
        /*000c*/ 	.word	0x00000000
        /*0010*/ 	.short	0x0004
        /*0012*/ 	.short	0x0018
        /*0014*/ 	.byte	0x00, 0xf5, 0x21, 0x00


	//----- nvinfo : EIATTR_KPARAM_INFO
	.align		4
.L_172:
        /*0018*/ 	.byte	0x04, 0x17
        /*001a*/ 	.short	(.L_174 - .L_173)
.L_173:
        /*001c*/ 	.word	0x00000000
        /*0020*/ 	.short	0x0003
        /*0022*/ 	.short	0x0010
        /*0024*/ 	.byte	0x00, 0xf5, 0x21, 0x00


	//----- nvinfo : EIATTR_KPARAM_INFO
	.align		4
.L_174:
        /*0028*/ 	.byte	0x04, 0x17
        /*002a*/ 	.short	(.L_176 - .L_175)
.L_175:
        /*002c*/ 	.word	0x00000000
        /*0030*/ 	.short	0x0002
        /*0032*/ 	.short	0x0008
        /*0034*/ 	.byte	0x00, 0xf5, 0x21, 0x00


	//----- nvinfo : EIATTR_KPARAM_INFO
	.align		4
.L_176:
        /*0038*/ 	.byte	0x04, 0x17
        /*003a*/ 	.short	(.L_178 - .L_177)
.L_177:
        /*003c*/ 	.word	0x00000000
        /*0040*/ 	.short	0x0001
        /*0042*/ 	.short	0x0004
        /*0044*/ 	.byte	0x00, 0xf0, 0x11, 0x00


	//----- nvinfo : EIATTR_KPARAM_INFO
	.align		4
.L_178:
        /*0048*/ 	.byte	0x04, 0x17
        /*004a*/ 	.short	(.L_180 - .L_179)
.L_179:
        /*004c*/ 	.word	0x00000000
        /*0050*/ 	.short	0x0000
        /*0052*/ 	.short	0x0000
        /*0054*/ 	.byte	0x00, 0xf0, 0x11, 0x00


	//----- nvinfo : EIATTR_SPARSE_MMA_MASK
	.align		4
.L_180:
        /*0058*/ 	.byte	0x03, 0x50
        /*005a*/ 	.short	0x0000


	//----- nvinfo : EIATTR_MAXREG_COUNT
	.align		4
        /*005c*/ 	.byte	0x03, 0x1b
        /*005e*/ 	.short	0x00ff


	//----- nvinfo : EIATTR_MERCURY_ISA_VERSION
	.align		4
        /*0060*/ 	.byte	0x03, 0x5f
        /*0062*/ 	.short	0x0101


	//----- nvinfo : EIATTR_VRC_CTA_INIT_COUNT
	.align		4
        /*0064*/ 	.byte	0x02, 0x4a
	.zero		1
	.zero		1


	//----- nvinfo : EIATTR_EXIT_INSTR_OFFSETS
	.align		4
        /*0068*/ 	.byte	0x04, 0x1c
        /*006a*/ 	.short	(.L_182 - .L_181)


	//   ....[0]....
.L_181:
        /*006c*/ 	.word	0x000000a0


	//   ....[1]....
        /*0070*/ 	.word	0x00000560


	//   ....[2]....
        /*0074*/ 	.word	0x00000cb0


	//----- nvinfo : EIATTR_CRS_STACK_SIZE
	.align		4
.L_182:
        /*0078*/ 	.byte	0x04, 0x1e
        /*007a*/ 	.short	(.L_184 - .L_183)
.L_183:
        /*007c*/ 	.word	0x00000000


	//----- nvinfo : EIATTR_CBANK_PARAM_SIZE
	.align		4
.L_184:
        /*0080*/ 	.byte	0x03, 0x19
        /*0082*/ 	.short	0x0020


	//----- nvinfo : EIATTR_PARAM_CBANK
	.align		4
        /*0084*/ 	.byte	0x04, 0x0a
        /*0086*/ 	.short	(.L_186 - .L_185)
	.align		4
.L_185:
        /*0088*/ 	.word	index@(.nv.constant0.cauchyLogErrDeriv)
        /*008c*/ 	.short	0x0380
        /*008e*/ 	.short	0x0020


	//----- nvinfo : EIATTR_SW_WAR
	.align		4
.L_186:
        /*0090*/ 	.byte	0x04, 0x36
        /*0092*/ 	.short	(.L_188 - .L_187)
.L_187:
        /*0094*/ 	.word	0x00000008
.L_188:


//--------------------- .nv.info.cauchyLogErr     --------------------------
	.section	.nv.info.cauchyLogErr,"",@"SHT_CUDA_INFO"
	.sectionflags	@""
	.align	4


	//----- nvinfo : EIATTR_CUDA_API_VERSION
	.align		4
        /*0000*/ 	.byte	0x04, 0x37
        /*0002*/ 	.short	(.L_190 - .L_189)
.L_189:
        /*0004*/ 	.word	0x00000082


	//----- nvinfo : EIATTR_KPARAM_INFO
	.align		4
.L_190:
        /*0008*/ 	.byte	0x04, 0x17
        /*000a*/ 	.short	(.L_192 - .L_191)
.L_191:
        /*000c*/ 	.word	0x00000000
        /*0010*/ 	.short	0x0003
        /*0012*/ 	.short	0x0010
        /*0014*/ 	.byte	0x00, 0xf5, 0x21, 0x00


	//----- nvinfo : EIATTR_KPARAM_INFO
	.align		4
.L_192:
        /*0018*/ 	.byte	0x04, 0x17
        /*001a*/ 	.short	(.L_194 - .L_193)
.L_193:
        /*001c*/ 	.word	0x00000000
        /*0020*/ 	.short	0x0002
        /*0022*/ 	.short	0x0008
        /*0024*/ 	.byte	0x00, 0xf5, 0x21, 0x00


	//----- nvinfo : EIATTR_KPARAM_INFO
	.align		4
.L_194:
        /*0028*/ 	.byte	0x04, 0x17
        /*002a*/ 	.short	(.L_196 - .L_195)
.L_195:
        /*002c*/ 	.word	0x00000000
        /*0030*/ 	.short	0x0001
        /*0032*/ 	.short	0x0004
        /*0034*/ 	.byte	0x00, 0xf0, 0x11, 0x00


	//----- nvinfo : EIATTR_KPARAM_INFO
	.align		4
.L_196:
        /*0038*/ 	.byte	0x04, 0x17
        /*003a*/ 	.short	(.L_198 - .L_197)
.L_197:
        /*003c*/ 	.word	0x00000000
        /*0040*/ 	.short	0x0000
        /*0042*/ 	.short	0x0000
        /*0044*/ 	.byte	0x00, 0xf0, 0x11, 0x00


	//----- nvinfo : EIATTR_SPARSE_MMA_MASK
	.align		4
.L_198:
        /*0048*/ 	.byte	0x03, 0x50
        /*004a*/ 	.short	0x0000


	//----- nvinfo : EIATTR_MAXREG_COUNT
	.align		4
        /*004c*/ 	.byte	0x03, 0x1b
        /*004e*/ 	.short	0x00ff


	//----- nvinfo : EIATTR_MERCURY_ISA_VERSION
	.align		4
        /*0050*/ 	.byte	0x03, 0x5f
        /*0052*/ 	.short	0x0101


	//----- nvinfo : EIATTR_VRC_CTA_INIT_COUNT
	.align		4
        /*0054*/ 	.byte	0x02, 0x4a
	.zero		1
	.zero		1


	//----- nvinfo : EIATTR_EXIT_INSTR_OFFSETS
	.align		4
        /*0058*/ 	.byte	0x04, 0x1c
        /*005a*/ 	.short	(.L_200 - .L_199)


	//   ....[0]....
.L_199:
        /*005c*/ 	.word	0x000000a0


	//   ....[1]....
        /*0060*/ 	.word	0x000004c0


	//   ....[2]....
        /*0064*/ 	.word	0x00000a50


	//----- nvinfo : EIATTR_CRS_STACK_SIZE
	.align		4
.L_200:
        /*0068*/ 	.byte	0x04, 0x1e
        /*006a*/ 	.short	(.L_202 - .L_201)
.L_201:
        /*006c*/ 	.word	0x00000000


	//----- nvinfo : EIATTR_CBANK_PARAM_SIZE
	.align		4
.L_202:
        /*0070*/ 	.byte	0x03, 0x19
        /*0072*/ 	.short	0x0018


	//----- nvinfo : EIATTR_PARAM_CBANK
	.align		4
        /*0074*/ 	.byte	0x04, 0x0a
        /*0076*/ 	.short	(.L_204 - .L_203)
	.align		4
.L_203:
        /*0078*/ 	.word	index@(.nv.constant0.cauchyLogErr)
        /*007c*/ 	.short	0x0380
        /*007e*/ 	.short	0x0018


	//----- nvinfo : EIATTR_SW_WAR
	.align		4
.L_204:
        /*0080*/ 	.byte	0x04, 0x36
        /*0082*/ 	.short	(.L_206 - .L_205)
.L_205:
        /*0084*/ 	.word	0x00000008
.L_206:


//--------------------- .nv.info.normLogErrDeriv  --------------------------
	.section	.nv.info.normLogErrDeriv,"",@"SHT_CUDA_INFO"
	.sectionflags	@""
	.align	4


	//----- nvinfo : EIATTR_CUDA_API_VERSION
	.align		4
        /*0000*/ 	.byte	0x04, 0x37
        /*0002*/ 	.short	(.L_208 - .L_207)
.L_207:
        /*0004*/ 	.word	0x00000082


	//----- nvinfo : EIATTR_KPARAM_INFO
	.align		4
.L_208:
        /*0008*/ 	.byte	0x04, 0x17
        /*000a*/ 	.short	(.L_210 - .L_209)
.L_209:
        /*000c*/ 	.word	0x00000000
        /*0010*/ 	.short	0x0004
        /*0012*/ 	.short	0x0018
        /*0014*/ 	.byte	0x00, 0xf5, 0x21, 0x00


	//----- nvinfo : EIATTR_KPARAM_INFO
	.align		4
.L_210:
        /*0018*/ 	.byte	0x04, 0x17
        /*001a*/ 	.short	(.L_212 - .L_211)
.L_211:
        /*001c*/ 	.word	0x00000000
        /*0020*/ 	.short	0x0003
        /*0022*/ 	.short	0x0010
        /*0024*/ 	.byte	0x00, 0xf5, 0x21, 0x00


	//----- nvinfo : EIATTR_KPARAM_INFO
	.align		4
.L_212:
        /*0028*/ 	.byte	0x04, 0x17
        /*002a*/ 	.short	(.L_214 - .L_213)
.L_213:
        /*002c*/ 	.word	0x00000000
        /*0030*/ 	.short	0x0002
        /*0032*/ 	.short	0x0008
        /*0034*/ 	.byte	0x00, 0xf5, 0x21, 0x00


	//----- nvinfo : EIATTR_KPARAM_INFO
	.align		4
.L_214:
        /*0038*/ 	.byte	0x04, 0x17
        /*003a*/ 	.short	(.L_216 - .L_215)
.L_215:
        /*003c*/ 	.word	0x00000000
        /*0040*/ 	.short	0x0001
        /*0042*/ 	.short	0x0004
        /*0044*/ 	.byte	0x00, 0xf0, 0x11, 0x00


	//----- nvinfo : EIATTR_KPARAM_INFO
	.align		4
.L_216:
        /*0048*/ 	.byte	0x04, 0x17
        /*004a*/ 	.short	(.L_218 - .L_217)
.L_217:
        /*004c*/ 	.word	0x00000000
        /*0050*/ 	.short	0x0000
        /*0052*/ 	.short	0x0000
        /*0054*/ 	.byte	0x00, 0xf0, 0x11, 0x00


	//----- nvinfo : EIATTR_SPARSE_MMA_MASK
	.align		4
.L_218:
        /*0058*/ 	.byte	0x03, 0x50
        /*005a*/ 	.short	0x0000


	//----- nvinfo : EIATTR_MAXREG_COUNT
	.align		4
        /*005c*/ 	.byte	0x03, 0x1b
        /*005e*/ 	.short	0x00ff


	//----- nvinfo : EIATTR_MERCURY_ISA_VERSION
	.align		4
        /*0060*/ 	.byte	0x03, 0x5f
        /*0062*/ 	.short	0x0101


	//----- nvinfo : EIATTR_VRC_CTA_INIT_COUNT
	.align		4
        /*0064*/ 	.byte	0x02, 0x4a
	.zero		1
	.zero		1


	//----- nvinfo : EIATTR_EXIT_INSTR_OFFSETS
	.align		4
        /*0068*/ 	.byte	0x04, 0x1c
        /*006a*/ 	.short	(.L_220 - .L_219)


	//   ....[0]....
.L_219:
        /*006c*/ 	.word	0x000000a0


	//   ....[1]....
        /*0070*/ 	.word	0x000004e0


	//   ....[2]....
        /*0074*/ 	.word	0x00000a30


	//----- nvinfo : EIATTR_CRS_STACK_SIZE
	.align		4
.L_220:
        /*0078*/ 	.byte	0x04, 0x1e
        /*007a*/ 	.short	(.L_222 - .L_221)
.L_221:
        /*007c*/ 	.word	0x00000000


	//----- nvinfo : EIATTR_CBANK_PARAM_SIZE
	.align		4
.L_222:
        /*0080*/ 	.byte	0x03, 0x19
        /*0082*/ 	.short	0x0020


	//----- nvinfo : EIATTR_PARAM_CBANK
	.align		4
        /*0084*/ 	.byte	0x04, 0x0a
        /*0086*/ 	.short	(.L_224 - .L_223)
	.align		4
.L_223:
        /*0088*/ 	.word	index@(.nv.constant0.normLogErrDeriv)
        /*008c*/ 	.short	0x0380
        /*008e*/ 	.short	0x0020


	//----- nvinfo : EIATTR_SW_WAR
	.align		4
.L_224:
        /*0090*/ 	.byte	0x04, 0x36
        /*0092*/ 	.short	(.L_226 - .L_225)
.L_225:
        /*0094*/ 	.word	0x00000008
.L_226:


//--------------------- .nv.info.normLogErr       --------------------------
	.section	.nv.info.normLogErr,"",@"SHT_CUDA_INFO"
	.sectionflags	@""
	.align	4


	//----- nvinfo : EIATTR_CUDA_API_VERSION
	.align		4
        /*0000*/ 	.byte	0x04, 0x37
        /*0002*/ 	.short	(.L_228 - .L_227)
.L_227:
        /*0004*/ 	.word	0x00000082


	//----- nvinfo : EIATTR_KPARAM_INFO
	.align		4
.L_228:
        /*0008*/ 	.byte	0x04, 0x17
        /*000a*/ 	.short	(.L_230 - .L_229)
.L_229:
        /*000c*/ 	.word	0x00000000
        /*0010*/ 	.short	0x0003
        /*0012*/ 	.short	0x0010
        /*0014*/ 	.byte	0x00, 0xf5, 0x21, 0x00


	//----- nvinfo : EIATTR_KPARAM_INFO
	.align		4
.L_230:
        /*0018*/ 	.byte	0x04, 0x17
        /*001a*/ 	.short	(.L_232 - .L_231)
.L_231:
        /*001c*/ 	.word	0x00000000
        /*0020*/ 	.short	0x0002
        /*0022*/ 	.short	0x0008
        /*0024*/ 	.byte	0x00, 0xf5, 0x21, 0x00


	//----- nvinfo : EIATTR_KPARAM_INFO
	.align		4
.L_232:
        /*0028*/ 	.byte	0x04, 0x17
        /*002a*/ 	.short	(.L_234 - .L_233)
.L_233:
        /*002c*/ 	.word	0x00000000
        /*0030*/ 	.short	0x0001
        /*0032*/ 	.short	0x0004
        /*0034*/ 	.byte	0x00, 0xf0, 0x11, 0x00


	//----- nvinfo : EIATTR_KPARAM_INFO
	.align		4
.L_234:
        /*0038*/ 	.byte	0x04, 0x17
        /*003a*/ 	.short	(.L_236 - .L_235)
.L_235:
        /*003c*/ 	.word	0x00000000
        /*0040*/ 	.short	0x0000
        /*0042*/ 	.short	0x0000
        /*0044*/ 	.byte	0x00, 0xf0, 0x11, 0x00


	//----- nvinfo : EIATTR_SPARSE_MMA_MASK
	.align		4
.L_236:
        /*0048*/ 	.byte	0x03, 0x50
        /*004a*/ 	.short	0x0000


	//----- nvinfo : EIATTR_MAXREG_COUNT
	.align		4
        /*004c*/ 	.byte	0x03, 0x1b
        /*004e*/ 	.short	0x00ff


	//----- nvinfo : EIATTR_MERCURY_ISA_VERSION
	.align		4
        /*0050*/ 	.byte	0x03, 0x5f
        /*0052*/ 	.short	0x0101


	//----- nvinfo : EIATTR_VRC_CTA_INIT_COUNT
	.align		4
        /*0054*/ 	.byte	0x02, 0x4a
	.zero		1
	.zero		1


	//----- nvinfo : EIATTR_EXIT_INSTR_OFFSETS
	.align		4
        /*0058*/ 	.byte	0x04, 0x1c
        /*005a*/ 	.short	(.L_238 - .L_237)


	//   ....[0]....
.L_237:
        /*005c*/ 	.word	0x000000a0


	//   ....[1]....
        /*0060*/ 	.word	0x000004e0


	//   ....[2]....
        /*0064*/ 	.word	0x00000af0


	//----- nvinfo : EIATTR_CRS_STACK_SIZE
	.align		4
.L_238:
        /*0068*/ 	.byte	0x04, 0x1e
        /*006a*/ 	.short	(.L_240 - .L_239)
.L_239:
        /*006c*/ 	.word	0x00000000


	//----- nvinfo : EIATTR_CBANK_PARAM_SIZE
	.align		4
.L_240:
        /*0070*/ 	.byte	0x03, 0x19
        /*0072*/ 	.short	0x0018


	//----- nvinfo : EIATTR_PARAM_CBANK
	.align		4
        /*0074*/ 	.byte	0x04, 0x0a
        /*0076*/ 	.short	(.L_242 - .L_241)
	.align		4
.L_241:
        /*0078*/ 	.word	index@(.nv.constant0.normLogErr)
        /*007c*/ 	.short	0x0380
        /*007e*/ 	.short	0x0018


	//----- nvinfo : EIATTR_SW_WAR
	.align		4
.L_242:
        /*0080*/ 	.byte	0x04, 0x36
        /*0082*/ 	.short	(.L_244 - .L_243)
.L_243:
        /*0084*/ 	.word	0x00000008
.L_244:


//--------------------- .nv.info.absErrDeriv      --------------------------
	.section	.nv.info.absErrDeriv,"",@"SHT_CUDA_INFO"
	.sectionflags	@""
	.align	4


	//----- nvinfo : EIATTR_CUDA_API_VERSION
	.align		4
        /*0000*/ 	.byte	0x04, 0x37
        /*0002*/ 	.short	(.L_246 - .L_245)
.L_245:
        /*0004*/ 	.word	0x00000082


	//----- nvinfo : EIATTR_KPARAM_INFO
	.align		4
.L_246:
        /*0008*/ 	.byte	0x04, 0x17
        /*000a*/ 	.short	(.L_248 - .L_247)
.L_247:
        /*000c*/ 	.word	0x00000000
        /*0010*/ 	.short	0x0003
        /*0012*/ 	.short	0x0018
        /*0014*/ 	.byte	0x00, 0xf5, 0x21, 0x00


	//----- nvinfo : EIATTR_KPARAM_INFO
	.align		4
.L_248:
        /*0018*/ 	.byte	0x04, 0x17
        /*001a*/ 	.short	(.L_250 - .L_249)
.L_249:
        /*001c*/ 	.word	0x00000000
        /*0020*/ 	.short	0x0002
        /*0022*/ 	.short	0x0010
        /*0024*/ 	.byte	0x00, 0xf5, 0x21, 0x00


	//----- nvinfo : EIATTR_KPARAM_INFO
	.align		4
.L_250:
        /*0028*/ 	.byte	0x04, 0x17
        /*002a*/ 	.short	(.L_252 - .L_251)
.L_251:
        /*002c*/ 	.word	0x00000000
        /*0030*/ 	.short	0x0001
        /*0032*/ 	.short	0x0008
        /*0034*/ 	.byte	0x00, 0xf5, 0x21, 0x00


	//----- nvinfo : EIATTR_KPARAM_INFO
	.align		4
.L_252:
        /*0038*/ 	.byte	0x04, 0x17
        /*003a*/ 	.short	(.L_254 - .L_253)
.L_253:
        /*003c*/ 	.word	0x00000000
        /*0040*/ 	.short	0x0000
        /*0042*/ 	.short	0x0000
        /*0044*/ 	.byte	0x00, 0xf0, 0x11, 0x00


	//----- nvinfo : EIATTR_SPARSE_MMA_MASK
	.align		4
.L_254:
        /*0048*/ 	.byte	0x03, 0x50
        /*004a*/ 	.short	0x0000


	//----- nvinfo : EIATTR_MAXREG_COUNT
	.align		4
        /*004c*/ 	.byte	0x03, 0x1b
        /*004e*/ 	.short	0x00ff


	//----- nvinfo : EIATTR_MERCURY_ISA_VERSION
	.align		4
        /*0050*/ 	.byte	0x03, 0x5f
        /*0052*/ 	.short	0x0101


	//----- nvinfo : EIATTR_VRC_CTA_INIT_COUNT
	.align		4
        /*0054*/ 	.byte	0x02, 0x4a
	.zero		1
	.zero		1


	//----- nvinfo : EIATTR_EXIT_INSTR_OFFSETS
	.align		4
        /*0058*/ 	.byte	0x04, 0x1c
        /*005a*/ 	.short	(.L_256 - .L_255)


	//   ....[0]....
.L_255:
        /*005c*/ 	.word	0x00000090


	//   ....[1]....
        /*0060*/ 	.word	0x000003c0


	//   ....[2]....
        /*0064*/ 	.word	0x00000640


	//----- nvinfo : EIATTR_CRS_STACK_SIZE
	.align		4
.L_256:
        /*0068*/ 	.byte	0x04, 0x1e
        /*006a*/ 	.short	(.L_258 - .L_257)
.L_257:
        /*006c*/ 	.word	0x00000000


	//----- nvinfo : EIATTR_CBANK_PARAM_SIZE
	.align		4
.L_258:
        /*0070*/ 	.byte	0x03, 0x19
        /*0072*/ 	.short	0x0020


	//----- nvinfo : EIATTR_PARAM_CBANK
	.align		4
        /*0074*/ 	.byte	0x04, 0x0a
        /*0076*/ 	.short	(.L_260 - .L_259)
	.align		4
.L_259:
        /*0078*/ 	.word	index@(.nv.constant0.absErrDeriv)
        /*007c*/ 	.short	0x0380
        /*007e*/ 	.short	0x0020


	//----- nvinfo : EIATTR_SW_WAR
	.align		4
.L_260:
        /*0080*/ 	.byte	0x04, 0x36
        /*0082*/ 	.short	(.L_262 - .L_261)
.L_261:
        /*0084*/ 	.word	0x00000008
.L_262:


//--------------------- .nv.info.crossEntropyDeriv --------------------------
	.section	.nv.info.crossEntropyDeriv,"",@"SHT_CUDA_INFO"
	.sectionflags	@""
	.align	4


	//----- nvinfo : EIATTR_CUDA_API_VERSION
	.align		4
        /*0000*/ 	.byte	0x04, 0x37
        /*0002*/ 	.short	(.L_264 - .L_263)
.L_263:
        /*0004*/ 	.word	0x00000082


	//----- nvinfo : EIATTR_KPARAM_INFO
	.align		4
.L_264:
        /*0008*/ 	.byte	0x04, 0x17
        /*000a*/ 	.short	(.L_266 - .L_265)
.L_265:
        /*000c*/ 	.word	0x00000000
        /*0010*/ 	.short	0x0003
        /*0012*/ 	.short	0x0018
        /*0014*/ 	.byte	0x00, 0xf0, 0x11, 0x00


	//----- nvinfo : EIATTR_KPARAM_INFO
	.align		4
.L_266:
        /*0018*/ 	.byte	0x04, 0x17
        /*001a*/ 	.short	(.L_268 - .L_267)
.L_267:
        /*001c*/ 	.word	0x00000000
        /*0020*/ 	.short	0x0002
        /*0022*/ 	.short	0x0010
        /*0024*/ 	.byte	0x00, 0xf5, 0x21, 0x00


	//----- nvinfo : EIATTR_KPARAM_INFO
	.align		4
.L_268:
        /*0028*/ 	.byte	0x04, 0x17
        /*002a*/ 	.short	(.L_270 - .L_269)
.L_269:
        /*002c*/ 	.word	0x00000000
        /*0030*/ 	.short	0x0001
        /*0032*/ 	.short	0x0008
        /*0034*/ 	.byte	0x00, 0xf5, 0x21, 0x00


	//----- nvinfo : EIATTR_KPARAM_INFO
	.align		4
.L_270:
        /*0038*/ 	.byte	0x04, 0x17
        /*003a*/ 	.short	(.L_272 - .L_271)
.L_271:
        /*003c*/ 	.word	0x00000000
        /*0040*/ 	.short	0x0000
        /*0042*/ 	.short	0x0000
        /*0044*/ 	.byte	0x00, 0xf0, 0x11, 0x00


	//----- nvinfo : EIATTR_SPARSE_MMA_MASK
	.align		4
.L_272:
        /*0048*/ 	.byte	0x03, 0x50
        /*004a*/ 	.short	0x0000


	//----- nvinfo : EIATTR_MAXREG_COUNT
	.align		4
        /*004c*/ 	.byte	0x03, 0x1b
        /*004e*/ 	.short	0x00ff


	//----- nvinfo : EIATTR_NUM_BARRIERS
	.align		4
        /*0050*/ 	.byte	0x02, 0x4c
        /*0052*/ 	.byte	0x01
	.zero		1


	//----- nvinfo : EIATTR_MERCURY_ISA_VERSION
	.align		4
        /*0054*/ 	.byte	0x03, 0x5f
        /*0056*/ 	.short	0x0101


	//----- nvinfo : EIATTR_VRC_CTA_INIT_COUNT
	.align		4
        /*0058*/ 	.byte	0x02, 0x4a
	.zero		1
	.zero		1


	//----- nvinfo : EIATTR_EXIT_INSTR_OFFSETS
	.align		4
        /*005c*/ 	.byte	0x04, 0x1c
        /*005e*/ 	.short	(.L_274 - .L_273)


	//   ....[0]....
.L_273:
        /*0060*/ 	.word	0x000010d0


	//   ....[1]....
        /*0064*/ 	.word	0x00001450


	//   ....[2]....
        /*0068*/ 	.word	0x000016f0


	//----- nvinfo : EIATTR_CRS_STACK_SIZE
	.align		4
.L_274:
        /*006c*/ 	.byte	0x04, 0x1e
        /*006e*/ 	.short	(.L_276 - .L_275)
.L_275:
        /*0070*/ 	.word	0x00000000


	//----- nvinfo : EIATTR_CBANK_PARAM_SIZE
	.align		4
.L_276:
        /*0074*/ 	.byte	0x03, 0x19
        /*0076*/ 	.short	0x001c


	//----- nvinfo : EIATTR_PARAM_CBANK
	.align		4
        /*0078*/ 	.byte	0x04, 0x0a
        /*007a*/ 	.short	(.L_278 - .L_277)
	.align		4
.L_277:
        /*007c*/ 	.word	index@(.nv.constant0.crossEntropyDeriv)
        /*0080*/ 	.short	0x0380
        /*0082*/ 	.short	0x001c


	//----- nvinfo : EIATTR_SW_WAR
	.align		4
.L_278:
        /*0084*/ 	.byte	0x04, 0x36
        /*0086*/ 	.short	(.L_280 - .L_279)
.L_279:
        /*0088*/ 	.word	0x00000008
.L_280:


//--------------------- .nv.info.crossEntropy     --------------------------
	.section	.nv.info.crossEntropy,"",@"SHT_CUDA_INFO"
	.sectionflags	@""
	.align	4


	//----- nvinfo : EIATTR_CUDA_API_VERSION
	.align		4
        /*0000*/ 	.byte	0x04, 0x37
        /*0002*/ 	.short	(.L_282 - .L_281)
.L_281:
        /*0004*/ 	.word	0x00000082


	//----- nvinfo : EIATTR_KPARAM_INFO
	.align		4
.L_282:
        /*0008*/ 	.byte	0x04, 0x17
        /*000a*/ 	.short	(.L_284 - .L_283)
.L_283:
        /*000c*/ 	.word	0x00000000
        /*0010*/ 	.short	0x0002
        /*0012*/ 	.short	0x0010
        /*0014*/ 	.byte	0x00, 0xf0, 0x11, 0x00


	//----- nvinfo : EIATTR_KPARAM_INFO
	.align		4
.L_284:
        /*0018*/ 	.byte	0x04, 0x17
        /*001a*/ 	.short	(.L_286 - .L_285)
.L_285:
        /*001c*/ 	.word	0x00000000
        /*0020*/ 	.short	0x0001
        /*0022*/ 	.short	0x0008
        /*0024*/ 	.byte	0x00, 0xf5, 0x21, 0x00


	//----- nvinfo : EIATTR_KPARAM_INFO
	.align		4
.L_286:
        /*0028*/ 	.byte	0x04, 0x17
        /*002a*/ 	.short	(.L_288 - .L_287)
.L_287:
        /*002c*/ 	.word	0x00000000
        /*0030*/ 	.short	0x0000
        /*0032*/ 	.short	0x0000
        /*0034*/ 	.byte	0x00, 0xf0, 0x11, 0x00


	//----- nvinfo : EIATTR_SPARSE_MMA_MASK
	.align		4
.L_288:
        /*0038*/ 	.byte	0x03, 0x50
        /*003a*/ 	.short	0x0000


	//----- nvinfo : EIATTR_MAXREG_COUNT
	.align		4
        /*003c*/ 	.byte	0x03, 0x1b
        /*003e*/ 	.short	0x00ff


	//----- nvinfo : EIATTR_NUM_BARRIERS
	.align		4
        /*0040*/ 	.byte	0x02, 0x4c
        /*0042*/ 	.byte	0x01
	.zero		1


	//----- nvinfo : EIATTR_MERCURY_ISA_VERSION
	.align		4
        /*0044*/ 	.byte	0x03, 0x5f
        /*0046*/ 	.short	0x0101


	//----- nvinfo : EIATTR_VRC_CTA_INIT_COUNT
	.align		4
        /*0048*/ 	.byte	0x02, 0x4a
	.zero		1
	.zero		1


	//----- nvinfo : EIATTR_EXIT_INSTR_OFFSETS
	.align		4
        /*004c*/ 	.byte	0x04, 0x1c
        /*004e*/ 	.short	(.L_290 - .L_289)


	//   ....[0]....
.L_289:
        /*0050*/ 	.word	0x00000fb0


	//   ....[1]....
        /*0054*/ 	.word	0x00001200


	//----- nvinfo : EIATTR_CRS_STACK_SIZE
	.align		4
.L_290:
        /*0058*/ 	.byte	0x04, 0x1e
        /*005a*/ 	.short	(.L_292 - .L_291)
.L_291:
        /*005c*/ 	.word	0x00000000


	//----- nvinfo : EIATTR_CBANK_PARAM_SIZE
	.align		4
.L_292:
        /*0060*/ 	.byte	0x03, 0x19
        /*0062*/ 	.short	0x0014


	//----- nvinfo : EIATTR_PARAM_CBANK
	.align		4
        /*0064*/ 	.byte	0x04, 0x0a
        /*0066*/ 	.short	(.L_294 - .L_293)
	.align		4
.L_293:
        /*0068*/ 	.word	index@(.nv.constant0.crossEntropy)
        /*006c*/ 	.short	0x0380
        /*006e*/ 	.short	0x0014


	//----- nvinfo : EIATTR_SW_WAR
	.align		4
.L_294:
        /*0070*/ 	.byte	0x04, 0x36
        /*0072*/ 	.short	(.L_296 - .L_295)
.L_295:
        /*0074*/ 	.word	0x00000008
.L_296:


//--------------------- .nv.info.outputIndexDeriv --------------------------
	.section	.nv.info.outputIndexDeriv,"",@"SHT_CUDA_INFO"
	.sectionflags	@""
	.align	4


	//----- nvinfo : EIATTR_CUDA_API_VERSION
	.align		4
        /*0000*/ 	.byte	0x04, 0x37
        /*0002*/ 	.short	(.L_298 - .L_297)
.L_297:
        /*0004*/ 	.word	0x00000082


	//----- nvinfo : EIATTR_KPARAM_INFO
	.align		4
.L_298:
        /*0008*/ 	.byte	0x04, 0x17
        /*000a*/ 	.short	(.L_300 - .L_299)
.L_299:
        /*000c*/ 	.word	0x00000000
        /*0010*/ 	.short	0x0003
        /*0012*/ 	.short	0x0018
        /*0014*/ 	.byte	0x00, 0xf0, 0x11, 0x00


	//----- nvinfo : EIATTR_KPARAM_INFO
	.align		4
.L_300:
        /*0018*/ 	.byte	0x04, 0x17
        /*001a*/ 	.short	(.L_302 - .L_301)
.L_301:
        /*001c*/ 	.word	0x00000000
        /*0020*/ 	.short	0x0002
        /*0022*/ 	.short	0x0010
        /*0024*/ 	.byte	0x00, 0xf5, 0x21, 0x00


	//----- nvinfo : EIATTR_KPARAM_INFO
	.align		4
.L_302:
        /*0028*/ 	.byte	0x04, 0x17
        /*002a*/ 	.short	(.L_304 - .L_303)
.L_303:
        /*002c*/ 	.word	0x00000000
        /*0030*/ 	.short	0x0001
        /*0032*/ 	.short	0x0008
        /*0034*/ 	.byte	0x00, 0xf5, 0x21, 0x00


	//----- nvinfo : EIATTR_KPARAM_INFO
	.align		4
.L_304:
        /*0038*/ 	.byte	0x04, 0x17
        /*003a*/ 	.short	(.L_306 - .L_305)
.L_305:
        /*003c*/ 	.word	0x00000000
        /*0040*/ 	.short	0x0000
        /*0042*/ 	.short	0x0000
        /*0044*/ 	.byte	0x00, 0xf0, 0x11, 0x00


	//----- nvinfo : EIATTR_SPARSE_MMA_MASK
	.align		4
.L_306:
        /*0048*/ 	.byte	0x03, 0x50
        /*004a*/ 	.short	0x0000


	//----- nvinfo : EIATTR_MAXREG_COUNT
	.align		4
        /*004c*/ 	.byte	0x03, 0x1b
        /*004e*/ 	.short	0x00ff


	//----- nvinfo : EIATTR_MERCURY_ISA_VERSION
	.align		4
        /*0050*/ 	.byte	0x03, 0x5f
        /*0052*/ 	.short	0x0101


	//----- nvinfo : EIATTR_VRC_CTA_INIT_COUNT
	.align		4
        /*0054*/ 	.byte	0x02, 0x4a
	.zero		1
	.zero		1


	//----- nvinfo : EIATTR_EXIT_INSTR_OFFSETS
	.align		4
        /*0058*/ 	.byte	0x04, 0x1c
        /*005a*/ 	.short	(.L_308 - .L_307)


	//   ....[0]....
.L_307:
        /*005c*/ 	.word	0x00000090


	//   ....[1]....
        /*0060*/ 	.word	0x000003a0


	//   ....[2]....
        /*0064*/ 	.word	0x00000510


	//----- nvinfo : EIATTR_CRS_STACK_SIZE
	.align		4
.L_308:
        /*0068*/ 	.byte	0x04, 0x1e
        /*006a*/ 	.short	(.L_310 - .L_309)
.L_309:
        /*006c*/ 	.word	0x00000000


	//----- nvinfo : EIATTR_CBANK_PARAM_SIZE
	.align		4
.L_310:
        /*0070*/ 	.byte	0x03, 0x19
        /*0072*/ 	.short	0x001c


	//----- nvinfo : EIATTR_PARAM_CBANK
	.align		4
        /*0074*/ 	.byte	0x04, 0x0a
        /*0076*/ 	.short	(.L_312 - .L_311)
	.align		4
.L_311:
        /*0078*/ 	.word	index@(.nv.constant0.outputIndexDeriv)
        /*007c*/ 	.short	0x0380
        /*007e*/ 	.short	0x001c


	//----- nvinfo : EIATTR_SW_WAR
	.align		4
.L_312:
        /*0080*/ 	.byte	0x04, 0x36
        /*0082*/ 	.short	(.L_314 - .L_313)
.L_313:
        /*0084*/ 	.word	0x00000008
.L_314:


//--------------------- .nv.info.outputIndex      --------------------------
	.section	.nv.info.outputIndex,"",@"SHT_CUDA_INFO"
	.sectionflags	@""
	.align	4


	//----- nvinfo : EIATTR_CUDA_API_VERSION
	.align		4
        /*0000*/ 	.byte	0x04, 0x37
        /*0002*/ 	.short	(.L_316 - .L_315)
.L_315:
        /*0004*/ 	.word	0x00000082


	//----- nvinfo : EIATTR_KPARAM_INFO
	.align		4
.L_316:
        /*0008*/ 	.byte	0x04, 0x17
        /*000a*/ 	.short	(.L_318 - .L_317)
.L_317:
        /*000c*/ 	.word	0x00000000
        /*0010*/ 	.short	0x0002
        /*0012*/ 	.short	0x0010
        /*0014*/ 	.byte	0x00, 0xf0, 0x11, 0x00


	//----- nvinfo : EIATTR_KPARAM_INFO
	.align		4
.L_318:
        /*0018*/ 	.byte	0x04, 0x17
        /*001a*/ 	.short	(.L_320 - .L_319)
.L_319:
        /*001c*/ 	.word	0x00000000
        /*0020*/ 	.short	0x0001
        /*0022*/ 	.short	0x0008
        /*0024*/ 	.byte	0x00, 0xf5, 0x21, 0x00


	//----- nvinfo : EIATTR_KPARAM_INFO
	.align		4
.L_320:
        /*0028*/ 	.byte	0x04, 0x17
        /*002a*/ 	.short	(.L_322 - .L_321)
.L_321:
        /*002c*/ 	.word	0x00000000
        /*0030*/ 	.short	0x0000
        /*0032*/ 	.short	0x0000
        /*0034*/ 	.byte	0x00, 0xf0, 0x11, 0x00


	//----- nvinfo : EIATTR_SPARSE_MMA_MASK
	.align		4
.L_322:
        /*0038*/ 	.byte	0x03, 0x50
        /*003a*/ 	.short	0x0000


	//----- nvinfo : EIATTR_MAXREG_COUNT
	.align		4
        /*003c*/ 	.byte	0x03, 0x1b
        /*003e*/ 	.short	0x00ff


	//----- nvinfo : EIATTR_MERCURY_ISA_VERSION
	.align		4
        /*0040*/ 	.byte	0x03, 0x5f
        /*0042*/ 	.short	0x0101


	//----- nvinfo : EIATTR_VRC_CTA_INIT_COUNT
	.align		4
        /*0044*/ 	.byte	0x02, 0x4a
	.zero		1
	.zero		1


	//----- nvinfo : EIATTR_EXIT_INSTR_OFFSETS
	.align		4
        /*0048*/ 	.byte	0x04, 0x1c
        /*004a*/ 	.short	(.L_324 - .L_323)


	//   ....[0]....
.L_323:
        /*004c*/ 	.word	0x00000010


	//----- nvinfo : EIATTR_CBANK_PARAM_SIZE
	.align		4
.L_324:
        /*0050*/ 	.byte	0x03, 0x19
        /*0052*/ 	.short	0x0014


	//----- nvinfo : EIATTR_PARAM_CBANK
	.align		4
        /*0054*/ 	.byte	0x04, 0x0a
        /*0056*/ 	.short	(.L_326 - .L_325)
	.align		4
.L_325:
        /*0058*/ 	.word	index@(.nv.constant0.outputIndex)
        /*005c*/ 	.short	0x0380
        /*005e*/ 	.short	0x0014


	//----- nvinfo : EIATTR_SW_WAR
	.align		4
.L_326:
        /*0060*/ 	.byte	0x04, 0x36
        /*0062*/ 	.short	(.L_328 - .L_327)
.L_327:
        /*0064*/ 	.word	0x00000008
.L_328:


//--------------------- .nv.info.sqErrDeriv       --------------------------
	.section	.nv.info.sqErrDeriv,"",@"SHT_CUDA_INFO"
	.sectionflags	@""
	.align	4


	//----- nvinfo : EIATTR_CUDA_API_VERSION
	.align		4
        /*0000*/ 	.byte	0x04, 0x37
        /*0002*/ 	.short	(.L_330 - .L_329)
.L_329:
        /*0004*/ 	.word	0x00000082


	//----- nvinfo : EIATTR_KPARAM_INFO
	.align		4
.L_330:
        /*0008*/ 	.byte	0x04, 0x17
        /*000a*/ 	.short	(.L_332 - .L_331)
.L_331:
        /*000c*/ 	.word	0x00000000
        /*0010*/ 	.short	0x0003
        /*0012*/ 	.short	0x0018
        /*0014*/ 	.byte	0x00, 0xf5, 0x21, 0x00


	//----- nvinfo : EIATTR_KPARAM_INFO
	.align		4
.L_332:
        /*0018*/ 	.byte	0x04, 0x17
        /*001a*/ 	.short	(.L_334 - .L_333)
.L_333:
        /*001c*/ 	.word	0x00000000
        /*0020*/ 	.short	0x0002
        /*0022*/ 	.short	0x0010
        /*0024*/ 	.byte	0x00, 0xf5, 0x21, 0x00


	//----- nvinfo : EIATTR_KPARAM_INFO
	.align		4
.L_334:
        /*0028*/ 	.byte	0x04, 0x17
        /*002a*/ 	.short	(.L_336 - .L_335)
.L_335:
        /*002c*/ 	.word	0x00000000
        /*0030*/ 	.short	0x0001
        /*0032*/ 	.short	0x0008
        /*0034*/ 	.byte	0x00, 0xf5, 0x21, 0x00


	//----- nvinfo : EIATTR_KPARAM_INFO
	.align		4
.L_336:
        /*0038*/ 	.byte	0x04, 0x17
        /*003a*/ 	.short	(.L_338 - .L_337)
.L_337:
        /*003c*/ 	.word	0x00000000
        /*0040*/ 	.short	0x0000
        /*0042*/ 	.short	0x0000
        /*0044*/ 	.byte	0x00, 0xf0, 0x11, 0x00


	//----- nvinfo : EIATTR_SPARSE_MMA_MASK
	.align		4
.L_338:
        /*0048*/ 	.byte	0x03, 0x50
        /*004a*/ 	.short	0x0000


	//----- nvinfo : EIATTR_MAXREG_COUNT
	.align		4
        /*004c*/ 	.byte	0x03, 0x1b
        /*004e*/ 	.short	0x00ff


	//----- nvinfo : EIATTR_MERCURY_ISA_VERSION
	.align		4
        /*0050*/ 	.byte	0x03, 0x5f
        /*0052*/ 	.short	0x0101


	//----- nvinfo : EIATTR_VRC_CTA_INIT_COUNT
	.align		4
        /*0054*/ 	.byte	0x02, 0x4a
	.zero		1
	.zero		1


	//----- nvinfo : EIATTR_EXIT_INSTR_OFFSETS
	.align		4
        /*0058*/ 	.byte	0x04, 0x1c
        /*005a*/ 	.short	(.L_340 - .L_339)


	//   ....[0]....
.L_339:
        /*005c*/ 	.word	0x00000090


	//   ....[1]....
        /*0060*/ 	.word	0x000003b0


	//   ....[2]....
        /*0064*/ 	.word	0x00000620


	//----- nvinfo : EIATTR_CRS_STACK_SIZE
	.align		4
.L_340:
        /*0068*/ 	.byte	0x04, 0x1e
        /*006a*/ 	.short	(.L_342 - .L_341)
.L_341:
        /*006c*/ 	.word	0x00000000


	//----- nvinfo : EIATTR_CBANK_PARAM_SIZE
	.align		4
.L_342:
        /*0070*/ 	.byte	0x03, 0x19
        /*0072*/ 	.short	0x0020


	//----- nvinfo : EIATTR_PARAM_CBANK
	.align		4
        /*0074*/ 	.byte	0x04, 0x0a
        /*0076*/ 	.short	(.L_344 - .L_343)
	.align		4
.L_343:
        /*0078*/ 	.word	index@(.nv.constant0.sqErrDeriv)
        /*007c*/ 	.short	0x0380
        /*007e*/ 	.short	0x0020


	//----- nvinfo : EIATTR_SW_WAR
	.align		4
.L_344:
        /*0080*/ 	.byte	0x04, 0x36
        /*0082*/ 	.short	(.L_346 - .L_345)
.L_345:
        /*0084*/ 	.word	0x00000008
.L_346:


//--------------------- .nv.info.absErr           --------------------------
	.section	.nv.info.absErr,"",@"SHT_CUDA_INFO"
	.sectionflags	@""
	.align	4


	//----- nvinfo : EIATTR_CUDA_API_VERSION
	.align		4
        /*0000*/ 	.byte	0x04, 0x37
        /*0002*/ 	.short	(.L_348 - .L_347)
.L_347:
        /*0004*/ 	.word	0x00000082


	//----- nvinfo : EIATTR_KPARAM_INFO
	.align		4
.L_348:
        /*0008*/ 	.byte	0x04, 0x17
        /*000a*/ 	.short	(.L_350 - .L_349)
.L_349:
        /*000c*/ 	.word	0x00000000
        /*0010*/ 	.short	0x0002
        /*0012*/ 	.short	0x0010
        /*0014*/ 	.byte	0x00, 0xf5, 0x21, 0x00


	//----- nvinfo : EIATTR_KPARAM_INFO
	.align		4
.L_350:
        /*0018*/ 	.byte	0x04, 0x17
        /*001a*/ 	.short	(.L_352 - .L_351)
.L_351:
        /*001c*/ 	.word	0x00000000
        /*0020*/ 	.short	0x0001
        /*0022*/ 	.short	0x0008
        /*0024*/ 	.byte	0x00, 0xf5, 0x21, 0x00


	//----- nvinfo : EIATTR_KPARAM_INFO
	.align		4
.L_352:
        /*0028*/ 	.byte	0x04, 0x17
        /*002a*/ 	.short	(.L_354 - .L_353)
.L_353:
        /*002c*/ 	.word	0x00000000
        /*0030*/ 	.short	0x0000
        /*0032*/ 	.short	0x0000
        /*0034*/ 	.byte	0x00, 0xf0, 0x11, 0x00


	//----- nvinfo : EIATTR_SPARSE_MMA_MASK
	.align		4
.L_354:
        /*0038*/ 	.byte	0x03, 0x50
        /*003a*/ 	.short	0x0000


	//----- nvinfo : EIATTR_MAXREG_COUNT
	.align		4
        /*003c*/ 	.byte	0x03, 0x1b
        /*003e*/ 	.short	0x00ff


	//----- nvinfo : EIATTR_MERCURY_ISA_VERSION
	.align		4
        /*0040*/ 	.byte	0x03, 0x5f
        /*0042*/ 	.short	0x0101


	//----- nvinfo : EIATTR_VRC_CTA_INIT_COUNT
	.align		4
        /*0044*/ 	.byte	0x02, 0x4a
	.zero		1
	.zero		1


	//----- nvinfo : EIATTR_EXIT_INSTR_OFFSETS
	.align		4
        /*0048*/ 	.byte	0x04, 0x1c
        /*004a*/ 	.short	(.L_356 - .L_355)


	//   ....[0]....
.L_355:
        /*004c*/ 	.word	0x00000090


	//   ....[1]....
        /*0050*/ 	.word	0x00000390


	//   ....[2]....
        /*0054*/ 	.word	0x000005b0


	//----- nvinfo : EIATTR_CRS_STACK_SIZE
	.align		4
.L_356:
        /*0058*/ 	.byte	0x04, 0x1e
        /*005a*/ 	.short	(.L_358 - .L_357)
.L_357:
        /*005c*/ 	.word	0x00000000


	//----- nvinfo : EIATTR_CBANK_PARAM_SIZE
	.align		4
.L_358:
        /*0060*/ 	.byte	0x03, 0x19
        /*0062*/ 	.short	0x0018


	//----- nvinfo : EIATTR_PARAM_CBANK
	.align		4
        /*0064*/ 	.byte	0x04, 0x0a
        /*0066*/ 	.short	(.L_360 - .L_359)
	.align		4
.L_359:
        /*0068*/ 	.word	index@(.nv.constant0.absErr)
        /*006c*/ 	.short	0x0380
        /*006e*/ 	.short	0x0018


	//----- nvinfo : EIATTR_SW_WAR
	.align		4
.L_360:
        /*0070*/ 	.byte	0x04, 0x36
        /*0072*/ 	.short	(.L_362 - .L_361)
.L_361:
        /*0074*/ 	.word	0x00000008
.L_362:


//--------------------- .nv.info.sqErr            --------------------------
	.section	.nv.info.sqErr,"",@"SHT_CUDA_INFO"
	.sectionflags	@""
	.align	4


	//----- nvinfo : EIATTR_CUDA_API_VERSION
	.align		4
        /*0000*/ 	.byte	0x04, 0x37
        /*0002*/ 	.short	(.L_364 - .L_363)
.L_363:
        /*0004*/ 	.word	0x00000082


	//----- nvinfo : EIATTR_KPARAM_INFO
	.align		4
.L_364:
        /*0008*/ 	.byte	0x04, 0x17
        /*000a*/ 	.short	(.L_366 - .L_365)
.L_365:
        /*000c*/ 	.word	0x00000000
        /*0010*/ 	.short	0x0002
        /*0012*/ 	.short	0x0010
        /*0014*/ 	.byte	0x00, 0xf5, 0x21, 0x00


	//----- nvinfo : EIATTR_KPARAM_INFO
	.align		4
.L_366:
        /*0018*/ 	.byte	0x04, 0x17
        /*001a*/ 	.short	(.L_368 - .L_367)
.L_367:
        /*001c*/ 	.word	0x00000000
        /*0020*/ 	.short	0x0001
        /*0022*/ 	.short	0x0008
        /*0024*/ 	.byte	0x00, 0xf5, 0x21, 0x00


	//----- nvinfo : EIATTR_KPARAM_INFO
	.align		4
.L_368:
        /*0028*/ 	.byte	0x04, 0x17
        /*002a*/ 	.short	(.L_370 - .L_369)
.L_369:
        /*002c*/ 	.word	0x00000000
        /*0030*/ 	.short	0x0000
        /*0032*/ 	.short	0x0000
        /*0034*/ 	.byte	0x00, 0xf0, 0x11, 0x00


	//----- nvinfo : EIATTR_SPARSE_MMA_MASK
	.align		4
.L_370:
        /*0038*/ 	.byte	0x03, 0x50
        /*003a*/ 	.short	0x0000


	//----- nvinfo : EIATTR_MAXREG_COUNT
	.align		4
        /*003c*/ 	.byte	0x03, 0x1b
        /*003e*/ 	.short	0x00ff


	//----- nvinfo : EIATTR_MERCURY_ISA_VERSION
	.align		4
        /*0040*/ 	.byte	0x03, 0x5f
        /*0042*/ 	.short	0x0101


	//----- nvinfo : EIATTR_VRC_CTA_INIT_COUNT
	.align		4
        /*0044*/ 	.byte	0x02, 0x4a
	.zero		1
	.zero		1


	//----- nvinfo : EIATTR_EXIT_INSTR_OFFSETS
	.align		4
        /*0048*/ 	.byte	0x04, 0x1c
        /*004a*/ 	.short	(.L_372 - .L_371)


	//   ....[0]....
.L_371:
        /*004c*/ 	.word	0x00000090


	//   ....[1]....
        /*0050*/ 	.word	0x00000390


	//   ....[2]....
        /*0054*/ 	.word	0x000005b0


	//----- nvinfo : EIATTR_CRS_STACK_SIZE
	.align		4
.L_372:
        /*0058*/ 	.byte	0x04, 0x1e
        /*005a*/ 	.short	(.L_374 - .L_373)
.L_373:
        /*005c*/ 	.word	0x00000000


	//----- nvinfo : EIATTR_CBANK_PARAM_SIZE
	.align		4
.L_374:
        /*0060*/ 	.byte	0x03, 0x19
        /*0062*/ 	.short	0x0018


	//----- nvinfo : EIATTR_PARAM_CBANK
	.align		4
        /*0064*/ 	.byte	0x04, 0x0a
        /*0066*/ 	.short	(.L_376 - .L_375)
	.align		4
.L_375:
        /*0068*/ 	.word	index@(.nv.constant0.sqErr)
        /*006c*/ 	.short	0x0380
        /*006e*/ 	.short	0x0018


	//----- nvinfo : EIATTR_SW_WAR
	.align		4
.L_376:
        /*0070*/ 	.byte	0x04, 0x36
        /*0072*/ 	.short	(.L_378 - .L_377)
.L_377:
        /*0074*/ 	.word	0x00000008
.L_378:


//--------------------- .nv.info.finish_delta     --------------------------
	.section	.nv.info.finish_delta,"",@"SHT_CUDA_INFO"
	.sectionflags	@""
	.align	4


	//----- nvinfo : EIATTR_CUDA_API_VERSION
	.align		4
        /*0000*/ 	.byte	0x04, 0x37
        /*0002*/ 	.short	(.L_380 - .L_379)
.L_379:
        /*0004*/ 	.word	0x00000082


	//----- nvinfo : EIATTR_KPARAM_INFO
	.align		4
.L_380:
        /*0008*/ 	.byte	0x04, 0x17
        /*000a*/ 	.short	(.L_382 - .L_381)
.L_381:
        /*000c*/ 	.word	0x00000000
        /*0010*/ 	.short	0x0003
        /*0012*/ 	.short	0x0018
        /*0014*/ 	.byte	0x00, 0xf5, 0x21, 0x00


	//----- nvinfo : EIATTR_KPARAM_INFO
	.align		4
.L_382:
        /*0018*/ 	.byte	0x04, 0x17
        /*001a*/ 	.short	(.L_384 - .L_383)
.L_383:
        /*001c*/ 	.word	0x00000000
        /*0020*/ 	.short	0x0002
        /*0022*/ 	.short	0x0010
        /*0024*/ 	.byte	0x00, 0xf5, 0x21, 0x00


	//----- nvinfo : EIATTR_KPARAM_INFO
	.align		4
.L_384:
        /*0028*/ 	.byte	0x04, 0x17
        /*002a*/ 	.short	(.L_386 - .L_385)
.L_385:
        /*002c*/ 	.word	0x00000000
        /*0030*/ 	.short	0x0001
        /*0032*/ 	.short	0x0008
        /*0034*/ 	.byte	0x00, 0xf5, 0x21, 0x00


	//----- nvinfo : EIATTR_KPARAM_INFO
	.align		4
.L_386:
        /*0038*/ 	.byte	0x04, 0x17
        /*003a*/ 	.short	(.L_388 - .L_387)
.L_387:
        /*003c*/ 	.word	0x00000000
        /*0040*/ 	.short	0x0000
        /*0042*/ 	.short	0x0000
        /*0044*/ 	.byte	0x00, 0xf0, 0x11, 0x00


	//----- nvinfo : EIATTR_SPARSE_MMA_MASK
	.align		4
.L_388:
        /*0048*/ 	.byte	0x03, 0x50
        /*004a*/ 	.short	0x0000


	//----- nvinfo : EIATTR_MAXREG_COUNT
	.align		4
        /*004c*/ 	.byte	0x03, 0x1b
        /*004e*/ 	.short	0x00ff


	//----- nvinfo : EIATTR_MERCURY_ISA_VERSION
	.align		4
        /*0050*/ 	.byte	0x03, 0x5f
        /*0052*/ 	.short	0x0101


	//----- nvinfo : EIATTR_VRC_CTA_INIT_COUNT
	.align		4
        /*0054*/ 	.byte	0x02, 0x4a
	.zero		1
	.zero		1


	//----- nvinfo : EIATTR_EXIT_INSTR_OFFSETS
	.align		4
        /*0058*/ 	.byte	0x04, 0x1c
        /*005a*/ 	.short	(.L_390 - .L_389)


	//   ....[0]....
.L_389:
        /*005c*/ 	.word	0x00000090


	//   ....[1]....
        /*0060*/ 	.word	0x000003c0


	//   ....[2]....
        /*0064*/ 	.word	0x00000640


	//----- nvinfo : EIATTR_CRS_STACK_SIZE
	.align		4
.L_390:
        /*0068*/ 	.byte	0x04, 0x1e
        /*006a*/ 	.short	(.L_392 - .L_391)
.L_391:
        /*006c*/ 	.word	0x00000000


	//----- nvinfo : EIATTR_CBANK_PARAM_SIZE
	.align		4
.L_392:
        /*0070*/ 	.byte	0x03, 0x19
        /*0072*/ 	.short	0x0020


	//----- nvinfo : EIATTR_PARAM_CBANK
	.align		4
        /*0074*/ 	.byte	0x04, 0x0a
        /*0076*/ 	.short	(.L_394 - .L_393)
	.align		4
.L_393:
        /*0078*/ 	.word	index@(.nv.constant0.finish_delta)
        /*007c*/ 	.short	0x0380
        /*007e*/ 	.short	0x0020


	//----- nvinfo : EIATTR_SW_WAR
	.align		4
.L_394:
        /*0080*/ 	.byte	0x04, 0x36
        /*0082*/ 	.short	(.L_396 - .L_395)
.L_395:
        /*0084*/ 	.word	0x00000008
.L_396:


//--------------------- .nv.info.swap_matrix_col  --------------------------
	.section	.nv.info.swap_matrix_col,"",@"SHT_CUDA_INFO"
	.sectionflags	@""
	.align	4


	//----- nvinfo : EIATTR_CUDA_API_VERSION
	.align		4
        /*0000*/ 	.byte	0x04, 0x37
        /*0002*/ 	.short	(.L_398 - .L_397)
.L_397:
        /*0004*/ 	.word	0x00000082


	//----- nvinfo : EIATTR_KPARAM_INFO
	.align		4
.L_398:
        /*0008*/ 	.byte	0x04, 0x17
        /*000a*/ 	.short	(.L_400 - .L_399)
.L_399:
        /*000c*/ 	.word	0x00000000
        /*0010*/ 	.short	0x0003
        /*0012*/ 	.short	0x0010
        /*0014*/ 	.byte	0x00, 0xf5, 0x21, 0x00


	//----- nvinfo : EIATTR_KPARAM_INFO
	.align		4
.L_400:
        /*0018*/ 	.byte	0x04, 0x17
        /*001a*/ 	.short	(.L_402 - .L_401)
.L_401:
        /*001c*/ 	.word	0x00000000
        /*0020*/ 	.short	0x0002
        /*0022*/ 	.short	0x0008
        /*0024*/ 	.byte	0x00, 0xf5, 0x21, 0x00


	//----- nvinfo : EIATTR_KPARAM_INFO
	.align		4
.L_402:
        /*0028*/ 	.byte	0x04, 0x17
        /*002a*/ 	.short	(.L_404 - .L_403)
.L_403:
        /*002c*/ 	.word	0x00000000
        /*0030*/ 	.short	0x0001
        /*0032*/ 	.short	0x0004
        /*0034*/ 	.byte	0x00, 0xf0, 0x11, 0x00


	//----- nvinfo : EIATTR_KPARAM_INFO
	.align		4
.L_404:
        /*0038*/ 	.byte	0x04, 0x17
        /*003a*/ 	.short	(.L_406 - .L_405)
.L_405:
        /*003c*/ 	.word	0x00000000
        /*0040*/ 	.short	0x0000
        /*0042*/ 	.short	0x0000
        /*0044*/ 	.byte	0x00, 0xf0, 0x11, 0x00


	//----- nvinfo : EIATTR_SPARSE_MMA_MASK
	.align		4
.L_406:
        /*0048*/ 	.byte	0x03, 0x50
        /*004a*/ 	.short	0x0000


	//----- nvinfo : EIATTR_MAXREG_COUNT
	.align		4
        /*004c*/ 	.byte	0x03, 0x1b
        /*004e*/ 	.short	0x00ff


	//----- nvinfo : EIATTR_MERCURY_ISA_VERSION
	.align		4
        /*0050*/ 	.byte	0x03, 0x5f
        /*0052*/ 	.short	0x0101


	//----- nvinfo : EIATTR_VRC_CTA_INIT_COUNT
	.align		4
        /*0054*/ 	.byte	0x02, 0x4a
	.zero		1
	.zero		1


	//----- nvinfo : EIATTR_EXIT_INSTR_OFFSETS
	.align		4
        /*0058*/ 	.byte	0x04, 0x1c
        /*005a*/ 	.short	(.L_408 - .L_407)


	//   ....[0]....
.L_407:
        /*005c*/ 	.word	0x00000070


	//   ....[1]....
        /*0060*/ 	.word	0x00000130


	//----- nvinfo : EIATTR_CBANK_PARAM_SIZE
	.align		4
.L_408:
        /*0064*/ 	.byte	0x03, 0x19
        /*0066*/ 	.short	0x0018


	//----- nvinfo : EIATTR_PARAM_CBANK
	.align		4
        /*0068*/ 	.byte	0x04, 0x0a
        /*006a*/ 	.short	(.L_410 - .L_409)
	.align		4
.L_409:
        /*006c*/ 	.word	index@(.nv.constant0.swap_matrix_col)
        /*0070*/ 	.short	0x0380
        /*0072*/ 	.short	0x0018


	//----- nvinfo : EIATTR_SW_WAR
	.align		4
.L_410:
        /*0074*/ 	.byte	0x04, 0x36
        /*0076*/ 	.short	(.L_412 - .L_411)
.L_411:
        /*0078*/ 	.word	0x00000008
.L_412:


//--------------------- .nv.info.fill_cols        --------------------------
	.section	.nv.info.fill_cols,"",@"SHT_CUDA_INFO"
	.sectionflags	@""
	.align	4


	//----- nvinfo : EIATTR_CUDA_API_VERSION
	.align		4
        /*0000*/ 	.byte	0x04, 0x37
        /*0002*/ 	.short	(.L_414 - .L_413)
.L_413:
        /*0004*/ 	.word	0x00000082


	//----- nvinfo : EIATTR_KPARAM_INFO
	.align		4
.L_414:
        /*0008*/ 	.byte	0x04, 0x17
        /*000a*/ 	.short	(.L_416 - .L_415)
.L_415:
        /*000c*/ 	.word	0x00000000
        /*0010*/ 	.short	0x0003
        /*0012*/ 	.short	0x0010
        /*0014*/ 	.byte	0x00, 0xf5, 0x21, 0x00


	//----- nvinfo : EIATTR_KPARAM_INFO
	.align		4
.L_416:
        /*0018*/ 	.byte	0x04, 0x17
        /*001a*/ 	.short	(.L_418 - .L_417)
.L_417:
        /*001c*/ 	.word	0x00000000
        /*0020*/ 	.short	0x0002
        /*0022*/ 	.short	0x0008
        /*0024*/ 	.byte	0x00, 0xf5, 0x21, 0x00


	//----- nvinfo : EIATTR_KPARAM_INFO
	.align		4
.L_418:
        /*0028*/ 	.byte	0x04, 0x17
        /*002a*/ 	.short	(.L_420 - .L_419)
.L_419:
        /*002c*/ 	.word	0x00000000
        /*0030*/ 	.short	0x0001
        /*0032*/ 	.short	0x0004
        /*0034*/ 	.byte	0x00, 0xf0, 0x11, 0x00


	//----- nvinfo : EIATTR_KPARAM_INFO
	.align		4
.L_420:
        /*0038*/ 	.byte	0x04, 0x17
        /*003a*/ 	.short	(.L_422 - .L_421)
.L_421:
        /*003c*/ 	.word	0x00000000
        /*0040*/ 	.short	0x0000
        /*0042*/ 	.short	0x0000
        /*0044*/ 	.byte	0x00, 0xf0, 0x11, 0x00


	//----- nvinfo : EIATTR_SPARSE_MMA_MASK
	.align		4
.L_422:
        /*0048*/ 	.byte	0x03, 0x50
        /*004a*/ 	.short	0x0000


	//----- nvinfo : EIATTR_MAXREG_COUNT
	.align		4
        /*004c*/ 	.byte	0x03, 0x1b
        /*004e*/ 	.short	0x00ff


	//----- nvinfo : EIATTR_MERCURY_ISA_VERSION
	.align		4
        /*0050*/ 	.byte	0x03, 0x5f
        /*0052*/ 	.short	0x0101


	//----- nvinfo : EIATTR_VRC_CTA_INIT_COUNT
	.align		4
        /*0054*/ 	.byte	0x02, 0x4a
	.zero		1
	.zero		1


	//----- nvinfo : EIATTR_EXIT_INSTR_OFFSETS
	.align		4
        /*0058*/ 	.byte	0x04, 0x1c
        /*005a*/ 	.short	(.L_424 - .L_423)


	//   ....[0]....
.L_423:
        /*005c*/ 	.word	0x000000d0


	//   ....[1]....
        /*0060*/ 	.word	0x00000150


	//----- nvinfo : EIATTR_CBANK_PARAM_SIZE
	.align		4
.L_424:
        /*0064*/ 	.byte	0x03, 0x19
        /*0066*/ 	.short	0x0018


	//----- nvinfo : EIATTR_PARAM_CBANK
	.align		4
        /*0068*/ 	.byte	0x04, 0x0a
        /*006a*/ 	.short	(.L_426 - .L_425)
	.align		4
.L_425:
        /*006c*/ 	.word	index@(.nv.constant0.fill_cols)
        /*0070*/ 	.short	0x0380
        /*0072*/ 	.short	0x0018


	//----- nvinfo : EIATTR_SW_WAR
	.align		4
.L_426:
        /*0074*/ 	.byte	0x04, 0x36
        /*0076*/ 	.short	(.L_428 - .L_427)
.L_427:
        /*0078*/ 	.word	0x00000008
.L_428:


//--------------------- .nv.info.tanhActivation   --------------------------
	.section	.nv.info.tanhActivation,"",@"SHT_CUDA_INFO"
	.sectionflags	@""
	.align	4


	//----- nvinfo : EIATTR_CUDA_API_VERSION
	.align		4
        /*0000*/ 	.byte	0x04, 0x37
        /*0002*/ 	.short	(.L_430 - .L_429)
.L_429:
        /*0004*/ 	.word	0x00000082


	//----- nvinfo : EIATTR_KPARAM_INFO
	.align		4
.L_430:
        /*0008*/ 	.byte	0x04, 0x17
        /*000a*/ 	.short	(.L_432 - .L_431)
.L_431:
        /*000c*/ 	.word	0x00000000
        /*0010*/ 	.short	0x0001
        /*0012*/ 	.short	0x0008
        /*0014*/ 	.byte	0x00, 0xf5, 0x21, 0x00


	//----- nvinfo : EIATTR_KPARAM_INFO
	.align		4
.L_432:
        /*0018*/ 	.byte	0x04, 0x17
        /*001a*/ 	.short	(.L_434 - .L_433)
.L_433:
        /*001c*/ 	.word	0x00000000
        /*0020*/ 	.short	0x0000
        /*0022*/ 	.short	0x0000
        /*0024*/ 	.byte	0x00, 0xf0, 0x11, 0x00


	//----- nvinfo : EIATTR_SPARSE_MMA_MASK
	.align		4
.L_434:
        /*0028*/ 	.byte	0x03, 0x50
        /*002a*/ 	.short	0x0000


	//----- nvinfo : EIATTR_MAXREG_COUNT
	.align		4
        /*002c*/ 	.byte	0x03, 0x1b
        /*002e*/ 	.short	0x00ff


	//----- nvinfo : EIATTR_MERCURY_ISA_VERSION
	.align		4
        /*0030*/ 	.byte	0x03, 0x5f
        /*0032*/ 	.short	0x0101


	//----- nvinfo : EIATTR_VRC_CTA_INIT_COUNT
	.align		4
        /*0034*/ 	.byte	0x02, 0x4a
	.zero		1
	.zero		1


	//----- nvinfo : EIATTR_EXIT_INSTR_OFFSETS
	.align		4
        /*0038*/ 	.byte	0x04, 0x1c
        /*003a*/ 	.short	(.L_436 - .L_435)


	//   ....[0]....
.L_435:
        /*003c*/ 	.word	0x00000070


	//   ....[1]....
        /*0040*/ 	.word	0x00000320


	//----- nvinfo : EIATTR_CRS_STACK_SIZE
	.align		4
.L_436:
        /*0044*/ 	.byte	0x04, 0x1e
        /*0046*/ 	.short	(.L_438 - .L_437)
.L_437:
        /*0048*/ 	.word	0x00000000


	//----- nvinfo : EIATTR_CBANK_PARAM_SIZE
	.align		4
.L_438:
        /*004c*/ 	.byte	0x03, 0x19
        /*004e*/ 	.short	0x0010


	//----- nvinfo : EIATTR_PARAM_CBANK
	.align		4
        /*0050*/ 	.byte	0x04, 0x0a
        /*0052*/ 	.short	(.L_440 - .L_439)
	.align		4
.L_439:
        /*0054*/ 	.word	index@(.nv.constant0.tanhActivation)
        /*0058*/ 	.short	0x0380
        /*005a*/ 	.short	0x0010


	//----- nvinfo : EIATTR_SW_WAR
	.align		4
.L_440:
        /*005c*/ 	.byte	0x04, 0x36
        /*005e*/ 	.short	(.L_442 - .L_441)
.L_441:
        /*0060*/ 	.word	0x00000008
.L_442:


//--------------------- .nv.info.noactivationGradient --------------------------
	.section	.nv.info.noactivationGradient,"",@"SHT_CUDA_INFO"
	.sectionflags	@""
	.align	4


	//----- nvinfo : EIATTR_CUDA_API_VERSION
	.align		4
        /*0000*/ 	.byte	0x04, 0x37
        /*0002*/ 	.short	(.L_444 - .L_443)
.L_443:
        /*0004*/ 	.word	0x00000082


	//----- nvinfo : EIATTR_KPARAM_INFO
	.align		4
.L_444:
        /*0008*/ 	.byte	0x04, 0x17
        /*000a*/ 	.short	(.L_446 - .L_445)
.L_445:
        /*000c*/ 	.word	0x00000000
        /*0010*/ 	.short	0x0004
        /*0012*/ 	.short	0x001c
        /*0014*/ 	.byte	0x00, 0xf0, 0x11, 0x00


	//----- nvinfo : EIATTR_KPARAM_INFO
	.align		4
.L_446:
        /*0018*/ 	.byte	0x04, 0x17
        /*001a*/ 	.short	(.L_448 - .L_447)
.L_447:
        /*001c*/ 	.word	0x00000000
        /*0020*/ 	.short	0x0003
        /*0022*/ 	.short	0x0018
        /*0024*/ 	.byte	0x00, 0xf0, 0x11, 0x00


	//----- nvinfo : EIATTR_KPARAM_INFO
	.align		4
.L_448:
        /*0028*/ 	.byte	0x04, 0x17
        /*002a*/ 	.short	(.L_450 - .L_449)
.L_449:
        /*002c*/ 	.word	0x00000000
        /*0030*/ 	.short	0x0002
        /*0032*/ 	.short	0x0010
        /*0034*/ 	.byte	0x00, 0xf5, 0x21, 0x00


	//----- nvinfo : EIATTR_KPARAM_INFO
	.align		4
.L_450:
        /*0038*/ 	.byte	0x04, 0x17
        /*003a*/ 	.short	(.L_452 - .L_451)
.L_451:
        /*003c*/ 	.word	0x00000000
        /*0040*/ 	.short	0x0001
        /*0042*/ 	.short	0x0008
        /*0044*/ 	.byte	0x00, 0xf5, 0x21, 0x00


	//----- nvinfo : EIATTR_KPARAM_INFO
	.align		4
.L_452:
        /*0048*/ 	.byte	0x04, 0x17
        /*004a*/ 	.short	(.L_454 - .L_453)
.L_453:
        /*004c*/ 	.word	0x00000000
        /*0050*/ 	.short	0x0000
        /*0052*/ 	.short	0x0000
        /*0054*/ 	.byte	0x00, 0xf0, 0x11, 0x00


	//----- nvinfo : EIATTR_SPARSE_MMA_MASK
	.align		4
.L_454:
        /*0058*/ 	.byte	0x03, 0x50
        /*005a*/ 	.short	0x0000


	//----- nvinfo : EIATTR_MAXREG_COUNT
	.align		4
        /*005c*/ 	.byte	0x03, 0x1b
        /*005e*/ 	.short	0x00ff


	//----- nvinfo : EIATTR_MERCURY_ISA_VERSION
	.align		4
        /*0060*/ 	.byte	0x03, 0x5f
        /*0062*/ 	.short	0x0101


	//----- nvinfo : EIATTR_VRC_CTA_INIT_COUNT
	.align		4
        /*0064*/ 	.byte	0x02, 0x4a
	.zero		1
	.zero		1


	//----- nvinfo : EIATTR_EXIT_INSTR_OFFSETS
	.align		4
        /*0068*/ 	.byte	0x04, 0x1c
        /*006a*/ 	.short	(.L_456 - .L_455)


	//   ....[0]....
.L_455:
        /*006c*/ 	.word	0x00000090


	//   ....[1]....
        /*0070*/ 	.word	0x00000150


	//   ....[2]....
        /*0074*/ 	.word	0x000003f0


	//----- nvinfo : EIATTR_CRS_STACK_SIZE
	.align		4
.L_456:
        /*0078*/ 	.byte	0x04, 0x1e
        /*007a*/ 	.short	(.L_458 - .L_457)
.L_457:
        /*007c*/ 	.word	0x00000000


	//----- nvinfo : EIATTR_CBANK_PARAM_SIZE
	.align		4
.L_458:
        /*0080*/ 	.byte	0x03, 0x19
        /*0082*/ 	.short	0x0020


	//----- nvinfo : EIATTR_PARAM_CBANK
	.align		4
        /*0084*/ 	.byte	0x04, 0x0a
        /*0086*/ 	.short	(.L_460 - .L_459)
	.align		4
.L_459:
        /*0088*/ 	.word	index@(.nv.constant0.noactivationGradient)
        /*008c*/ 	.short	0x0380
        /*008e*/ 	.short	0x0020


	//----- nvinfo : EIATTR_SW_WAR
	.align		4
.L_460:
        /*0090*/ 	.byte	0x04, 0x36
        /*0092*/ 	.short	(.L_462 - .L_461)
.L_461:
        /*0094*/ 	.word	0x00000008
.L_462:


//--------------------- .nv.info.tanhGradientDropout --------------------------
	.section	.nv.info.tanhGradientDropout,"",@"SHT_CUDA_INFO"
	.sectionflags	@""
	.align	4


	//----- nvinfo : EIATTR_CUDA_API_VERSION
	.align		4
        /*0000*/ 	.byte	0x04, 0x37
        /*0002*/ 	.short	(.L_464 - .L_463)
.L_463:
        /*0004*/ 	.word	0x00000082


	//----- nvinfo : EIATTR_KPARAM_INFO
	.align		4
.L_464:
        /*0008*/ 	.byte	0x04, 0x17
        /*000a*/ 	.short	(.L_466 - .L_465)
.L_465:
        /*000c*/ 	.word	0x00000000
        /*0010*/ 	.short	0x0004
        /*0012*/ 	.short	0x001c
        /*0014*/ 	.byte	0x00, 0xf0, 0x11, 0x00


	//----- nvinfo : EIATTR_KPARAM_INFO
	.align		4
.L_466:
        /*0018*/ 	.byte	0x04, 0x17
        /*001a*/ 	.short	(.L_468 - .L_467)
.L_467:
        /*001c*/ 	.word	0x00000000
        /*0020*/ 	.short	0x0003
        /*0022*/ 	.short	0x0018
        /*0024*/ 	.byte	0x00, 0xf0, 0x11, 0x00


	//----- nvinfo : EIATTR_KPARAM_INFO
	.align		4
.L_468:
        /*0028*/ 	.byte	0x04, 0x17
        /*002a*/ 	.short	(.L_470 - .L_469)
.L_469:
        /*002c*/ 	.word	0x00000000
        /*0030*/ 	.short	0x0002
        /*0032*/ 	.short	0x0010
        /*0034*/ 	.byte	0x00, 0xf5, 0x21, 0x00


	//----- nvinfo : EIATTR_KPARAM_INFO
	.align		4
.L_470:
        /*0038*/ 	.byte	0x04, 0x17
        /*003a*/ 	.short	(.L_472 - .L_471)
.L_471:
        /*003c*/ 	.word	0x00000000
        /*0040*/ 	.short	0x0001
        /*0042*/ 	.short	0x0008
        /*0044*/ 	.byte	0x00, 0xf5, 0x21, 0x00


	//----- nvinfo : EIATTR_KPARAM_INFO
	.align		4
.L_472:
        /*0048*/ 	.byte	0x04, 0x17
        /*004a*/ 	.short	(.L_474 - .L_473)
.L_473:
        /*004c*/ 	.word	0x00000000
        /*0050*/ 	.short	0x0000
        /*0052*/ 	.short	0x0000
        /*0054*/ 	.byte	0x00, 0xf0, 0x11, 0x00


	//----- nvinfo : EIATTR_SPARSE_MMA_MASK
	.align		4
.L_474:
        /*0058*/ 	.byte	0x03, 0x50
        /*005a*/ 	.short	0x0000


	//----- nvinfo : EIATTR_MAXREG_COUNT
	.align		4
        /*005c*/ 	.byte	0x03, 0x1b
        /*005e*/ 	.short	0x00ff


	//----- nvinfo : EIATTR_MERCURY_ISA_VERSION
	.align		4
        /*0060*/ 	.byte	0x03, 0x5f
        /*0062*/ 	.short	0x0101


	//----- nvinfo : EIATTR_VRC_CTA_INIT_COUNT
	.align		4
        /*0064*/ 	.byte	0x02, 0x4a
	.zero		1
	.zero		1


	//----- nvinfo : EIATTR_EXIT_INSTR_OFFSETS
	.align		4
        /*0068*/ 	.byte	0x04, 0x1c
        /*006a*/ 	.short	(.L_476 - .L_475)


	//   ....[0]....
.L_475:
        /*006c*/ 	.word	0x00000070


	//   ....[1]....
        /*0070*/ 	.word	0x00000610


	//----- nvinfo : EIATTR_CRS_STACK_SIZE
	.align		4
.L_476:
        /*0074*/ 	.byte	0x04, 0x1e
        /*0076*/ 	.short	(.L_478 - .L_477)
.L_477:
        /*0078*/ 	.word	0x00000000


	//----- nvinfo : EIATTR_CBANK_PARAM_SIZE
	.align		4
.L_478:
        /*007c*/ 	.byte	0x03, 0x19
        /*007e*/ 	.short	0x0020


	//----- nvinfo : EIATTR_PARAM_CBANK
	.align		4
        /*0080*/ 	.byte	0x04, 0x0a
        /*0082*/ 	.short	(.L_480 - .L_479)
	.align		4
.L_479:
        /*0084*/ 	.word	index@(.nv.constant0.tanhGradientDropout)
        /*0088*/ 	.short	0x0380
        /*008a*/ 	.short	0x0020


	//----- nvinfo : EIATTR_SW_WAR
	.align		4
.L_480:
        /*008c*/ 	.byte	0x04, 0x36
        /*008e*/ 	.short	(.L_482 - .L_481)
.L_481:
        /*0090*/ 	.word	0x00000008
.L_482:


//--------------------- .nv.info.tanhGradient     --------------------------
	.section	.nv.info.tanhGradient,"",@"SHT_CUDA_INFO"
	.sectionflags	@""
	.align	4


	//----- nvinfo : EIATTR_CUDA_API_VERSION
	.align		4
        /*0000*/ 	.byte	0x04, 0x37
        /*0002*/ 	.short	(.L_484 - .L_483)
.L_483:
        /*0004*/ 	.word	0x00000082


	//----- nvinfo : EIATTR_KPARAM_INFO
	.align		4
.L_484:
        /*0008*/ 	.byte	0x04, 0x17
        /*000a*/ 	.short	(.L_486 - .L_485)
.L_485:
        /*000c*/ 	.word	0x00000000
        /*0010*/ 	.short	0x0002
        /*0012*/ 	.short	0x0010
        /*0014*/ 	.byte	0x00, 0xf5, 0x21, 0x00


	//----- nvinfo : EIATTR_KPARAM_INFO
	.align		4
.L_486:
        /*0018*/ 	.byte	0x04, 0x17
        /*001a*/ 	.short	(.L_488 - .L_487)
.L_487:
        /*001c*/ 	.word	0x00000000
        /*0020*/ 	.short	0x0001
        /*0022*/ 	.short	0x0008
        /*0024*/ 	.byte	0x00, 0xf5, 0x21, 0x00


	//----- nvinfo : EIATTR_KPARAM_INFO
	.align		4
.L_488:
        /*0028*/ 	.byte	0x04, 0x17
        /*002a*/ 	.short	(.L_490 - .L_489)
.L_489:
        /*002c*/ 	.word	0x00000000
        /*0030*/ 	.short	0x0000
        /*0032*/ 	.short	0x0000
        /*0034*/ 	.byte	0x00, 0xf0, 0x11, 0x00


	//----- nvinfo : EIATTR_SPARSE_MMA_MASK
	.align		4
.L_490:
        /*0038*/ 	.byte	0x03, 0x50
        /*003a*/ 	.short	0x0000


	//----- nvinfo : EIATTR_MAXREG_COUNT
	.align		4
        /*003c*/ 	.byte	0x03, 0x1b
        /*003e*/ 	.short	0x00ff


	//----- nvinfo : EIATTR_MERCURY_ISA_VERSION
	.align		4
        /*0040*/ 	.byte	0x03, 0x5f
        /*0042*/ 	.short	0x0101


	//----- nvinfo : EIATTR_VRC_CTA_INIT_COUNT
	.align		4
        /*0044*/ 	.byte	0x02, 0x4a
	.zero		1
	.zero		1


	//----- nvinfo : EIATTR_EXIT_INSTR_OFFSETS
	.align		4
        /*0048*/ 	.byte	0x04, 0x1c
        /*004a*/ 	.short	(.L_492 - .L_491)


	//   ....[0]....
.L_491:
        /*004c*/ 	.word	0x00000070


	//   ....[1]....
        /*0050*/ 	.word	0x000003f0


	//----- nvinfo : EIATTR_CRS_STACK_SIZE
	.align		4
.L_492:
        /*0054*/ 	.byte	0x04, 0x1e
        /*0056*/ 	.short	(.L_494 - .L_493)
.L_493:
        /*0058*/ 	.word	0x00000000


	//----- nvinfo : EIATTR_CBANK_PARAM_SIZE
	.align		4
.L_494:
        /*005c*/ 	.byte	0x03, 0x19
        /*005e*/ 	.short	0x0018


	//----- nvinfo : EIATTR_PARAM_CBANK
	.align		4
        /*0060*/ 	.byte	0x04, 0x0a
        /*0062*/ 	.short	(.L_496 - .L_495)
	.align		4
.L_495:
        /*0064*/ 	.word	index@(.nv.constant0.tanhGradient)
        /*0068*/ 	.short	0x0380
        /*006a*/ 	.short	0x0018


	//----- nvinfo : EIATTR_SW_WAR
	.align		4
.L_496:
        /*006c*/ 	.byte	0x04, 0x36
        /*006e*/ 	.short	(.L_498 - .L_497)
.L_497:
        /*0070*/ 	.word	0x00000008
.L_498:


//--------------------- .nv.callgraph             --------------------------
	.section	.nv.callgraph,"",@"SHT_CUDA_CALLGRAPH"
	.align	4
	.sectionentsize	8
	.align		4
        /*0000*/ 	.word	0x00000000
	.align		4
        /*0004*/ 	.word	0xffffffff
	.align		4
        /*0008*/ 	.word	0x00000000
	.align		4
        /*000c*/ 	.word	0xfffffffe
	.align		4
        /*0010*/ 	.word	0x00000000
	.align		4
        /*0014*/ 	.word	0xfffffffd
	.align		4
        /*0018*/ 	.word	0x00000000
	.align		4
        /*001c*/ 	.word	0xfffffffc


//--------------------- .nv.constant4             --------------------------
	.section	.nv.constant4,"a",@progbits
	.align	8
	.align		8
.nv.constant4:
        /*0000*/ 	.dword	precalc_xorwow_matrix
	.align		8
        /*0008*/ 	.dword	precalc_xorwow_offset_matrix
	.align		8
        /*0010*/ 	.dword	mrg32k3aM1
	.align		8
        /*0018*/ 	.dword	mrg32k3aM2
	.align		8
        /*0020*/ 	.dword	mrg32k3aM1SubSeq
	.align		8
        /*0028*/ 	.dword	mrg32k3aM2SubSeq
	.align		8
        /*0030*/ 	.dword	mrg32k3aM1Seq
	.align		8
        /*0038*/ 	.dword	mrg32k3aM2Seq


//--------------------- .nv.constant3             --------------------------
	.section	.nv.constant3,"a",@progbits
	.align	8
.nv.constant3:
	.type		__cr_lgamma_table,@object
	.size		__cr_lgamma_table,(.L_8 - __cr_lgamma_table)
__cr_lgamma_table:
        /*0000*/ 	.byte	0x00, 0x00, 0x00, 0x00, 0x00, 0x00, 0x00, 0x00, 0x00, 0x00, 0x00, 0x00, 0x00, 0x00, 0x00, 0x00
        /*0010*/ 	.byte	0xef, 0x39, 0xfa, 0xfe, 0x42, 0x2e, 0xe6, 0x3f, 0x02, 0x20, 0x2a, 0xfa, 0x0b, 0xab, 0xfc, 0x3f
        /*0020*/ 	.byte	0xf9, 0x2c, 0x92, 0x7c, 0xa7, 0x6c, 0x09, 0x40, 0xc9, 0x79, 0x44, 0x3c, 0x64, 0x26, 0x13, 0x40
        /*0030*/ 	.byte	0xca, 0x01, 0xcf, 0x3a, 0x27, 0x51, 0x1a, 0x40, 0x30, 0xcc, 0x2d, 0xf3, 0xe1, 0x0c, 0x21, 0x40
        /*0040*/ 	.byte	0x0d, 0xb7, 0xfc, 0x82, 0x8e, 0x35, 0x25, 0x40
.L_8:


//--------------------- .text.elMul               --------------------------
	.section	.text.elMul,"ax",@progbits
	.align	128
        .global         elMul
        .type           elMul,@function
        .size           elMul,(.L_x_125 - elMul)
        .other          elMul,@"STO_CUDA_ENTRY STV_DEFAULT"
elMul:
.text.elMul:
[----:B------:R-:W-:Y:S01]  /*0000*/  LDC R1, c[0x0][0x37c] ;  /* 0x0000df00ff017b82 */ /* 0x000fe20000000800 */
[----:B------:R-:W0:Y:S07]  /*0010*/  S2R R3, SR_TID.X ;  /* 0x0000000000037919 */ /* 0x000e2e0000002100 */
[----:B------:R-:W0:Y:S01]  /*0020*/  S2UR UR4, SR_CTAID.X ;  /* 0x00000000000479c3 */ /* 0x000e220000002500 */
[----:B------:R-:W1:Y:S07]  /*0030*/  LDCU UR6, c[0x0][0x380] ;  /* 0x00007000ff0677ac */ /* 0x000e6e0008000800 */
[----:B------:R-:W0:Y:S01]  /*0040*/  LDC R0, c[0x0][0x360] ;  /* 0x0000d800ff007b82 */ /* 0x000e220000000800 */
[----:B------:R-:W2:Y:S01]  /*0050*/  LDCU UR5, c[0x0][0x370] ;  /* 0x00006e00ff0577ac */ /* 0x000ea20008000800 */
[----:B0-----:R-:W-:-:S02]  /*0060*/  IMAD R3, R0, UR4, R3 ;  /* 0x0000000400037c24 */ /* 0x001fc4000f8e0203 */
[----:B--2---:R-:W-:-:S03]  /*0070*/  IMAD R0, R0, UR5, RZ ;  /* 0x0000000500007c24 */ /* 0x004fc6000f8e02ff */
[----:B-1----:R-:W-:-:S13]  /*0080*/  ISETP.GE.AND P0, PT, R3, UR6, PT ;  /* 0x0000000603007c0c */ /* 0x002fda000bf06270 */
[----:B------:R-:W-:Y:S05]  /*0090*/  @P0 EXIT ;  /* 0x000000000000094d */ /* 0x000fea0003800000 */
[----:B------:R-:W0:Y:S01]  /*00a0*/  I2F.U32.RP R8, R0 ;  /* 0x0000000000087306 */ /* 0x000e220000209000 */
[C---:B------:R-:W-:Y:S01]  /*00b0*/  IMAD.IADD R2, R0.reuse, 0x1, R3 ;  /* 0x0000000100027824 */ /* 0x040fe200078e0203 */
[----:B------:R-:W-:Y:S01]  /*00c0*/  IADD3 R9, PT, PT, RZ, -R0, RZ ;  /* 0x80000000ff097210 */ /* 0x000fe20007ffe0ff */
[----:B------:R-:W1:Y:S01]  /*00d0*/  LDCU.64 UR4, c[0x0][0x358] ;  /* 0x00006b00ff0477ac */ /* 0x000e620008000a00 */
[----:B------:R-:W-:Y:S01]  /*00e0*/  ISETP.NE.U32.AND P2, PT, R0, RZ, PT ;  /* 0x000000ff0000720c */ /* 0x000fe20003f45070 */
[----:B------:R-:W-:Y:S01]  /*00f0*/  BSSY.RECONVERGENT B0, `(.L_x_0) ;  /* 0x0000028000007945 */ /* 0x000fe20003800200 */
[C---:B------:R-:W-:Y:S02]  /*0100*/  ISETP.GE.AND P0, PT, R2.reuse, UR6, PT ;  /* 0x0000000602007c0c */ /* 0x040fe4000bf06270 */
[----:B------:R-:W-:Y:S02]  /*0110*/  VIMNMX R7, PT, PT, R2, UR6, !PT ;  /* 0x0000000602077c48 */ /* 0x000fe4000ffe0100 */
[----:B------:R-:W-:-:S04]  /*0120*/  SEL R6, RZ, 0x1, P0 ;  /* 0x00000001ff067807 */ /* 0x000fc80000000000 */
[----:B------:R-:W-:Y:S01]  /*0130*/  IADD3 R7, PT, PT, R7, -R2, -R6 ;  /* 0x8000000207077210 */ /* 0x000fe20007ffe806 */
[----:B0-----:R-:W0:Y:S02]  /*0140*/  MUFU.RCP R8, R8 ;  /* 0x0000000800087308 */ /* 0x001e240000001000 */
[----:B0-----:R-:W-:-:S06]  /*0150*/  IADD3 R4, PT, PT, R8, 0xffffffe, RZ ;  /* 0x0ffffffe08047810 */ /* 0x001fcc0007ffe0ff */
[----:B------:R0:W2:Y:S02]  /*0160*/  F2I.FTZ.U32.TRUNC.NTZ R5, R4 ;  /* 0x0000000400057305 */ /* 0x0000a4000021f000 */
[----:B0-----:R-:W-:Y:S02]  /*0170*/  HFMA2 R4, -RZ, RZ, 0, 0 ;  /* 0x00000000ff047431 */ /* 0x001fe400000001ff */
[----:B--2---:R-:W-:-:S04]  /*0180*/  IMAD R9, R9, R5, RZ ;  /* 0x0000000509097224 */ /* 0x004fc800078e02ff */
[----:B------:R-:W-:-:S06]  /*0190*/  IMAD.HI.U32 R8, R5, R9, R4 ;  /* 0x0000000905087227 */ /* 0x000fcc00078e0004 */
[----:B------:R-:W-:-:S05]  /*01a0*/  IMAD.HI.U32 R5, R8, R7, RZ ;  /* 0x0000000708057227 */ /* 0x000fca00078e00ff */
[----:B------:R-:W-:-:S05]  /*01b0*/  IADD3 R2, PT, PT, -R5, RZ, RZ ;  /* 0x000000ff05027210 */ /* 0x000fca0007ffe1ff */
[----:B------:R-:W-:-:S05]  /*01c0*/  IMAD R7, R0, R2, R7 ;  /* 0x0000000200077224 */ /* 0x000fca00078e0207 */
[----:B------:R-:W-:-:S13]  /*01d0*/  ISETP.GE.U32.AND P0, PT, R7, R0, PT ;  /* 0x000000000700720c */ /* 0x000fda0003f06070 */
[----:B------:R-:W-:Y:S01]  /*01e0*/  @P0 IMAD.IADD R7, R7, 0x1, -R0 ;  /* 0x0000000107070824 */ /* 0x000fe200078e0a00 */
[----:B------:R-:W-:-:S04]  /*01f0*/  @P0 IADD3 R5, PT, PT, R5, 0x1, RZ ;  /* 0x0000000105050810 */ /* 0x000fc80007ffe0ff */
[----:B------:R-:W-:-:S13]  /*0200*/  ISETP.GE.U32.AND P1, PT, R7, R0, PT ;  /* 0x000000000700720c */ /* 0x000fda0003f26070 */
[----:B------:R-:W-:Y:S02]  /*0210*/  @P1 IADD3 R5, PT, PT, R5, 0x1, RZ ;  /* 0x0000000105051810 */ /* 0x000fe40007ffe0ff */
[----:B------:R-:W-:-:S05]  /*0220*/  @!P2 LOP3.LUT R5, RZ, R0, RZ, 0x33, !PT ;  /* 0x00000000ff05a212 */ /* 0x000fca00078e33ff */
[----:B------:R-:W-:-:S05]  /*0230*/  IMAD.IADD R2, R6, 0x1, R5 ;  /* 0x0000000106027824 */ /* 0x000fca00078e0205 */
[C---:B------:R-:W-:Y:S02]  /*0240*/  LOP3.LUT R4, R2.reuse, 0x3, RZ, 0xc0, !PT ;  /* 0x0000000302047812 */ /* 0x040fe400078ec0ff */
[----:B------:R-:W-:Y:S02]  /*0250*/  ISETP.GE.U32.AND P1, PT, R2, 0x3, PT ;  /* 0x000000030200780c */ /* 0x000fe40003f26070 */
[----:B------:R-:W-:-:S13]  /*0260*/  ISETP.NE.AND P0, PT, R4, 0x3, PT ;  /* 0x000000030400780c */ /* 0x000fda0003f05270 */
[----:B-1----:R-:W-:Y:S05]  /*0270*/  @!P0 BRA `(.L_x_1) ;  /* 0x00000000003c8947 */ /* 0x002fea0003800000 */
[----:B------:R-:W0:Y:S01]  /*0280*/  LDC.64 R8, c[0x0][0x390] ;  /* 0x0000e400ff087b82 */ /* 0x000e220000000a00 */
[----:B------:R-:W-:-:S04]  /*0290*/  IADD3 R2, PT, PT, R2, 0x1, RZ ;  /* 0x0000000102027810 */ /* 0x000fc80007ffe0ff */
[----:B------:R-:W-:-:S03]  /*02a0*/  LOP3.LUT R2, R2, 0x3, RZ, 0xc0, !PT ;  /* 0x0000000302027812 */ /* 0x000fc600078ec0ff */
[----:B------:R-:W1:Y:S01]  /*02b0*/  LDC.64 R10, c[0x0][0x388] ;  /* 0x0000e200ff0a7b82 */ /* 0x000e620000000a00 */
[----:B------:R-:W-:-:S07]  /*02c0*/  IADD3 R2, PT, PT, -R2, RZ, RZ ;  /* 0x000000ff02027210 */ /* 0x000fce0007ffe1ff */
.L_x_2:
[----:B0-----:R-:W-:-:S04]  /*02d0*/  IMAD.WIDE R4, R3, 0x4, R8 ;  /* 0x0000000403047825 */ /* 0x001fc800078e0208 */
[----:B-12---:R-:W-:Y:S02]  /*02e0*/  IMAD.WIDE R6, R3, 0x4, R10 ;  /* 0x0000000403067825 */ /* 0x006fe400078e020a */
[----:B------:R-:W2:Y:S04]  /*02f0*/  LDG.E R5, desc[UR4][R4.64] ;  /* 0x0000000404057981 */ /* 0x000ea8000c1e1900 */
[----:B------:R-:W2:Y:S01]  /*0300*/  LDG.E R12, desc[UR4][R6.64] ;  /* 0x00000004060c7981 */ /* 0x000ea2000c1e1900 */
[----:B------:R-:W-:Y:S01]  /*0310*/  VIADD R2, R2, 0x1 ;  /* 0x0000000102027836 */ /* 0x000fe20000000000 */
[----:B------:R-:W-:-:S04]  /*0320*/  IADD3 R3, PT, PT, R0, R3, RZ ;  /* 0x0000000300037210 */ /* 0x000fc80007ffe0ff */
[----:B------:R-:W-:Y:S01]  /*0330*/  ISETP.NE.AND P0, PT, R2, RZ, PT ;  /* 0x000000ff0200720c */ /* 0x000fe20003f05270 */
[----:B--2---:R-:W-:-:S05]  /*0340*/  FMUL R13, R12, R5 ;  /* 0x000000050c0d7220 */ /* 0x004fca0000400000 */
[----:B------:R2:W-:Y:S07]  /*0350*/  STG.E desc[UR4][R6.64], R13 ;  /* 0x0000000d06007986 */ /* 0x0005ee000c101904 */
[----:B------:R-:W-:Y:S05]  /*0360*/  @P0 BRA `(.L_x_2) ;  /* 0xfffffffc00d80947 */ /* 0x000fea000383ffff */
.L_x_1:
[----:B------:R-:W-:Y:S05]  /*0370*/  BSYNC.RECONVERGENT B0 ;  /* 0x0000000000007941 */ /* 0x000fea0003800200 */
.L_x_0:
[----:B------:R-:W-:Y:S05]  /*0380*/  @!P1 EXIT ;  /* 0x000000000000994d */ /* 0x000fea0003800000 */
.L_x_3:
[----:B-1----:R-:W0:Y:S08]  /*0390*/  LDC.64 R4, c[0x0][0x388] ;  /* 0x0000e200ff047b82 */ /* 0x002e300000000a00 */
[----:B--2---:R-:W1:Y:S01]  /*03a0*/  LDC.64 R6, c[0x0][0x390] ;  /* 0x0000e400ff067b82 */ /* 0x004e620000000a00 */
[----:B0-----:R-:W-:-:S05]  /*03b0*/  IMAD.WIDE R12, R3, 0x4, R4 ;  /* 0x00000004030c7825 */ /* 0x001fca00078e0204 */
[----:B------:R-:W2:Y:S01]  /*03c0*/  LDG.E R2, desc[UR4][R12.64] ;  /* 0x000000040c027981 */ /* 0x000ea2000c1e1900 */
[----:B-1----:R-:W-:-:S05]  /*03d0*/  IMAD.WIDE R14, R3, 0x4, R6 ;  /* 0x00000004030e7825 */ /* 0x002fca00078e0206 */
[----:B------:R-:W2:Y:S01]  /*03e0*/  LDG.E R5, desc[UR4][R14.64] ;  /* 0x000000040e057981 */ /* 0x000ea2000c1e1900 */
[----:B------:R-:W-:-:S04]  /*03f0*/  IMAD.WIDE R6, R0, 0x4, R14 ;  /* 0x0000000400067825 */ /* 0x000fc800078e020e */
[----:B--2---:R-:W-:Y:S01]  /*0400*/  FMUL R17, R2, R5 ;  /* 0x0000000502117220 */ /* 0x004fe20000400000 */
[----:B------:R-:W-:-:S04]  /*0410*/  IMAD.WIDE R4, R0, 0x4, R12 ;  /* 0x0000000400047825 */ /* 0x000fc800078e020c */
[----:B------:R0:W-:Y:S04]  /*0420*/  STG.E desc[UR4][R12.64], R17 ;  /* 0x000000110c007986 */ /* 0x0001e8000c101904 */
[----:B------:R-:W2:Y:S04]  /*0430*/  LDG.E R2, desc[UR4][R4.64] ;  /* 0x0000000404027981 */ /* 0x000ea8000c1e1900 */
[----:B------:R-:W2:Y:S01]  /*0440*/  LDG.E R9, desc[UR4][R6.64] ;  /* 0x0000000406097981 */ /* 0x000ea2000c1e1900 */
[----:B------:R-:W-:-:S04]  /*0450*/  IMAD.WIDE R10, R0, 0x4, R6 ;  /* 0x00000004000a7825 */ /* 0x000fc800078e0206 */
[----:B--2---:R-:W-:Y:S01]  /*0460*/  FMUL R19, R2, R9 ;  /* 0x0000000902137220 */ /* 0x004fe20000400000 */
[----:B------:R-:W-:-:S04]  /*0470*/  IMAD.WIDE R8, R0, 0x4, R4 ;  /* 0x0000000400087825 */ /* 0x000fc800078e0204 */
[----:B------:R1:W-:Y:S04]  /*0480*/  STG.E desc[UR4][R4.64], R19 ;  /* 0x0000001304007986 */ /* 0x0003e8000c101904 */
[----:B------:R-:W2:Y:S04]  /*0490*/  LDG.E R2, desc[UR4][R8.64] ;  /* 0x0000000408027981 */ /* 0x000ea8000c1e1900 */
[----:B------:R-:W2:Y:S01]  /*04a0*/  LDG.E R15, desc[UR4][R10.64] ;  /* 0x000000040a0f7981 */ /* 0x000ea2000c1e1900 */
[----:B0-----:R-:W-:-:S04]  /*04b0*/  IMAD.WIDE R12, R0, 0x4, R8 ;  /* 0x00000004000c7825 */ /* 0x001fc800078e0208 */
[----:B--2---:R-:W-:Y:S01]  /*04c0*/  FMUL R21, R2, R15 ;  /* 0x0000000f02157220 */ /* 0x004fe20000400000 */
[----:B------:R-:W-:-:S04]  /*04d0*/  IMAD.WIDE R14, R0, 0x4, R10 ;  /* 0x00000004000e7825 */ /* 0x000fc800078e020a */
[----:B------:R1:W-:Y:S04]  /*04e0*/  STG.E desc[UR4][R8.64], R21 ;  /* 0x0000001508007986 */ /* 0x0003e8000c101904 */
[----:B------:R-:W2:Y:S04]  /*04f0*/  LDG.E R15, desc[UR4][R14.64] ;  /* 0x000000040e0f7981 */ /* 0x000ea8000c1e1900 */
[----:B------:R-:W2:Y:S01]  /*0500*/  LDG.E R2, desc[UR4][R12.64] ;  /* 0x000000040c027981 */ /* 0x000ea2000c1e1900 */
[----:B------:R-:W-:-:S04]  /*0510*/  LEA R3, R0, R3, 0x2 ;  /* 0x0000000300037211 */ /* 0x000fc800078e10ff */
[----:B------:R-:W-:Y:S01]  /*0520*/  ISETP.GE.AND P0, PT, R3, UR6, PT ;  /* 0x0000000603007c0c */ /* 0x000fe2000bf06270 */
[----:B--2---:R-:W-:-:S05]  /*0530*/  FMUL R7, R2, R15 ;  /* 0x0000000f02077220 */ /* 0x004fca0000400000 */
[----:B------:R1:W-:Y:S07]  /*0540*/  STG.E desc[UR4][R12.64], R7 ;  /* 0x000000070c007986 */ /* 0x0003ee000c101904 */
[----:B------:R-:W-:Y:S05]  /*0550*/  @!P0 BRA `(.L_x_3) ;  /* 0xfffffffc008c8947 */ /* 0x000fea000383ffff */
[----:B------:R-:W-:Y:S05]  /*0560*/  EXIT ;  /* 0x000000000000794d */ /* 0x000fea0003800000 */
.L_x_4:
[----:B------:R-:W-:-:S00]  /*0570*/  BRA `(.L_x_4) ;  /* 0xfffffffc00fc7947 */ /* 0x000fc0000383ffff */
[----:B------:R-:W-:-:S00]  /*0580*/  NOP ;  /* 0x0000000000007918 */ /* 0x000fc00000000000 */
[----:B------:R-:W-:-:S00]  /*0590*/  NOP ;  /* 0x0000000000007918 */ /* 0x000fc00000000000 */
[----:B------:R-:W-:-:S00]  /*05a0*/  NOP ;  /* 0x0000000000007918 */ /* 0x000fc00000000000 */
[----:B------:R-:W-:-:S00]  /*05b0*/  NOP ;  /* 0x0000000000007918 */ /* 0x000fc00000000000 */
[----:B------:R-:W-:-:S00]  /*05c0*/  NOP ;  /* 0x0000000000007918 */ /* 0x000fc00000000000 */
[----:B------:R-:W-:-:S00]  /*05d0*/  NOP ;  /* 0x0000000000007918 */ /* 0x000fc00000000000 */
[----:B------:R-:W-:-:S00]  /*05e0*/  NOP ;  /* 0x0000000000007918 */ /* 0x000fc00000000000 */
[----:B------:R-:W-:-:S00]  /*05f0*/  NOP ;  /* 0x0000000000007918 */ /* 0x000fc00000000000 */
.L_x_125:


//--------------------- .text.finishAdvX          --------------------------
	.section	.text.finishAdvX,"ax",@progbits
	.align	128
        .global         finishAdvX
        .type           finishAdvX,@function
        .size           finishAdvX,(.L_x_126 - finishAdvX)
        .other          finishAdvX,@"STO_CUDA_ENTRY STV_DEFAULT"
finishAdvX:
.text.finishAdvX:
[----:B------:R-:W-:Y:S01]  /*0000*/  LDC R1, c[0x0][0x37c] ;  /* 0x0000df00ff017b82 */ /* 0x000fe20000000800 */
[----:B------:R-:W0:Y:S07]  /*0010*/  S2R R9, SR_TID.X ;  /* 0x0000000000097919 */ /* 0x000e2e0000002100 */
[----:B------:R-:W0:Y:S01]  /*0020*/  S2UR UR4, SR_CTAID.X ;  /* 0x00000000000479c3 */ /* 0x000e220000002500 */
[----:B------:R-:W1:Y:S07]  /*0030*/  LDCU UR5, c[0x0][0x380] ;  /* 0x00007000ff0577ac */ /* 0x000e6e0008000800 */
[----:B------:R-:W0:Y:S02]  /*0040*/  LDC R0, c[0x0][0x360] ;  /* 0x0000d800ff007b82 */ /* 0x000e240000000800 */
[----:B0-----:R-:W-:-:S05]  /*0050*/  IMAD R9, R0, UR4, R9 ;  /* 0x0000000400097c24 */ /* 0x001fca000f8e0209 */
[----:B-1----:R-:W-:-:S13]  /*0060*/  ISETP.GE.AND P0, PT, R9, UR5, PT ;  /* 0x0000000509007c0c */ /* 0x002fda000bf06270 */
[----:B------:R-:W-:Y:S05]  /*0070*/  @P0 EXIT ;  /* 0x000000000000094d */ /* 0x000fea0003800000 */
[----:B------:R-:W0:Y:S01]  /*0080*/  LDC.64 R2, c[0x0][0x388] ;  /* 0x0000e200ff027b82 */ /* 0x000e220000000a00 */
[----:B------:R-:W1:Y:S01]  /*0090*/  LDCU UR4, c[0x0][0x370] ;  /* 0x00006e00ff0477ac */ /* 0x000e620008000800 */
[----:B------:R-:W2:Y:S06]  /*00a0*/  LDCU.64 UR6, c[0x0][0x358] ;  /* 0x00006b00ff0677ac */ /* 0x000eac0008000a00 */
[----:B------:R-:W3:Y:S01]  /*00b0*/  LDC.64 R4, c[0x0][0x390] ;  /* 0x0000e400ff047b82 */ /* 0x000ee20000000a00 */
[----:B------:R-:W4:Y:S01]  /*00c0*/  LDCU UR8, c[0x0][0x380] ;  /* 0x00007000ff0877ac */ /* 0x000f220008000800 */
[----:B-1----:R-:W-:-:S07]  /*00d0*/  IMAD R0, R0, UR4, RZ ;  /* 0x0000000400007c24 */ /* 0x002fce000f8e02ff */
.L_x_8:
[----:B01-3--:R-:W-:-:S05]  /*00e0*/  IMAD.WIDE R6, R9, 0x4, R4 ;  /* 0x0000000409067825 */ /* 0x00bfca00078e0204 */
[----:B--2---:R-:W2:Y:S01]  /*00f0*/  LDG.E R8, desc[UR6][R6.64] ;  /* 0x0000000606087981 */ /* 0x004ea2000c1e1900 */
[-C--:B------:R-:W-:Y:S01]  /*0100*/  MOV R11, R9.reuse ;  /* 0x00000009000b7202 */ /* 0x080fe20000000f00 */
[----:B------:R-:W-:Y:S01]  /*0110*/  BSSY.RECONVERGENT B0, `(.L_x_5) ;  /* 0x0000019000007945 */ /* 0x000fe20003800200 */
[----:B------:R-:W-:-:S04]  /*0120*/  IADD3 R9, PT, PT, R0, R9, RZ ;  /* 0x0000000900097210 */ /* 0x000fc80007ffe0ff */
[----:B----4-:R-:W-:Y:S02]  /*0130*/  ISETP.GE.AND P0, PT, R9, UR8, PT ;  /* 0x0000000809007c0c */ /* 0x010fe4000bf06270 */
[----:B--2---:R-:W-:-:S13]  /*0140*/  FSETP.GEU.AND P1, PT, R8, RZ, PT ;  /* 0x000000ff0800720b */ /* 0x004fda0003f2e000 */
[----:B------:R-:W-:Y:S05]  /*0150*/  @P1 BRA `(.L_x_6) ;  /* 0x0000000000241947 */ /* 0x000fea0003800000 */
[----:B0-----:R-:W-:-:S06]  /*0160*/  IMAD.WIDE R10, R11, 0x4, R2 ;  /* 0x000000040b0a7825 */ /* 0x001fcc00078e0202 */
[----:B------:R-:W2:Y:S01]  /*0170*/  LDG.E R10, desc[UR6][R10.64] ;  /* 0x000000060a0a7981 */ /* 0x000ea2000c1e1900 */
[----:B------:R-:W-:Y:S01]  /*0180*/  UMOV UR4, 0xeb1c432d ;  /* 0xeb1c432d00047882 */ /* 0x000fe20000000000 */
[----:B------:R-:W-:Y:S01]  /*0190*/  UMOV UR5, 0x3f0a36e2 ;  /* 0x3f0a36e200057882 */ /* 0x000fe20000000000 */
[----:B--2---:R-:W0:Y:S02]  /*01a0*/  F2F.F64.F32 R12, R10 ;  /* 0x0000000a000c7310 */ /* 0x004e240000201800 */
[----:B0-----:R-:W-:-:S10]  /*01b0*/  DADD R12, R12, -UR4 ;  /* 0x800000040c0c7e29 */ /* 0x001fd40008000000 */
[----:B------:R-:W0:Y:S02]  /*01c0*/  F2F.F32.F64 R13, R12 ;  /* 0x0000000c000d7310 */ /* 0x000e240000301000 */
[----:B0-----:R0:W-:Y:S01]  /*01d0*/  STG.E desc[UR6][R6.64], R13 ;  /* 0x0000000d06007986 */ /* 0x0011e2000c101906 */
[----:B------:R-:W-:Y:S05]  /*01e0*/  BRA `(.L_x_7) ;  /* 0x00000000002c7947 */ /* 0x000fea0003800000 */
.L_x_6:
[----:B------:R-:W-:Y:S01]  /*01f0*/  FSETP.GT.AND P1, PT, R8, RZ, PT ;  /* 0x000000ff0800720b */ /* 0x000fe20003f24000 */
[----:B0-----:R-:W-:-:S12]  /*0200*/  IMAD.WIDE R14, R11, 0x4, R2 ;  /* 0x000000040b0e7825 */ /* 0x001fd800078e0202 */
[----:B------:R-:W2:Y:S01]  /*0210*/  @P1 LDG.E R8, desc[UR6][R14.64] ;  /* 0x000000060e081981 */ /* 0x000ea2000c1e1900 */
[----:B------:R-:W-:Y:S02]  /*0220*/  @P1 MOV R12, 0xeb1c432d ;  /* 0xeb1c432d000c1802 */ /* 0x000fe40000000f00 */
[----:B------:R-:W-:Y:S01]  /*0230*/  @P1 MOV R13, 0x3f0a36e2 ;  /* 0x3f0a36e2000d1802 */ /* 0x000fe20000000f00 */
[----:B--2---:R-:W0:Y:S05]  /*0240*/  @P1 F2F.F64.F32 R10, R8 ;  /* 0x00000008000a1310 */ /* 0x004e2a0000201800 */
[----:B0-----:R-:W-:-:S10]  /*0250*/  @P1 DADD R10, R10, R12 ;  /* 0x000000000a0a1229 */ /* 0x001fd4000000000c */
[----:B------:R-:W0:Y:S02]  /*0260*/  @P1 F2F.F32.F64 R11, R10 ;  /* 0x0000000a000b1310 */ /* 0x000e240000301000 */
[----:B0-----:R1:W-:Y:S04]  /*0270*/  @P1 STG.E desc[UR6][R6.64], R11 ;  /* 0x0000000b06001986 */ /* 0x0013e8000c101906 */
[----:B------:R-:W2:Y:S04]  /*0280*/  @!P1 LDG.E R13, desc[UR6][R14.64] ;  /* 0x000000060e0d9981 */ /* 0x000ea8000c1e1900 */
[----:B--2---:R1:W-:Y:S02]  /*0290*/  @!P1 STG.E desc[UR6][R6.64], R13 ;  /* 0x0000000d06009986 */ /* 0x0043e4000c101906 */
.L_x_7:
[----:B------:R-:W-:Y:S05]  /*02a0*/  BSYNC.RECONVERGENT B0 ;  /* 0x0000000000007941 */ /* 0x000fea0003800200 */
.L_x_5:
[----:B------:R-:W-:Y:S05]  /*02b0*/  @!P0 BRA `(.L_x_8) ;  /* 0xfffffffc00888947 */ /* 0x000fea000383ffff */
[----:B------:R-:W-:Y:S05]  /*02c0*/  EXIT ;  /* 0x000000000000794d */ /* 0x000fea0003800000 */
.L_x_9:
        /* <DEDUP_REMOVED lines=11> */
.L_x_126:


//--------------------- .text.cauchyLogErrDeriv   --------------------------
	.section	.text.cauchyLogErrDeriv,"ax",@progbits
	.align	128
        .global         cauchyLogErrDeriv
        .type           cauchyLogErrDeriv,@function
        .size           cauchyLogErrDeriv,(.L_x_127 - cauchyLogErrDeriv)
        .other          cauchyLogErrDeriv,@"STO_CUDA_ENTRY STV_DEFAULT"
cauchyLogErrDeriv:
.text.cauchyLogErrDeriv:
[----:B------:R-:W-:Y:S01]  /*0000*/  LDC R1, c[0x0][0x37c] ;  /* 0x0000df00ff017b82 */ /* 0x000fe20000000800 */
[----:B------:R-:W0:Y:S07]  /*0010*/  S2R R3, SR_TID.X ;  /* 0x0000000000037919 */ /* 0x000e2e0000002100 */
[----:B------:R-:W0:Y:S08]  /*0020*/  S2UR UR4, SR_CTAID.X ;  /* 0x00000000000479c3 */ /* 0x000e300000002500 */
[----:B------:R-:W1:Y:S08]  /*0030*/  LDC.64 R4, c[0x0][0x380] ;  /* 0x0000e000ff047b82 */ /* 0x000e700000000a00 */
[----:B------:R-:W0:Y:S01]  /*0040*/  LDC R2, c[0x0][0x360] ;  /* 0x0000d800ff027b82 */ /* 0x000e220000000800 */
[----:B------:R-:W2:Y:S01]  /*0050*/  LDCU UR5, c[0x0][0x370] ;  /* 0x00006e00ff0577ac */ /* 0x000ea20008000800 */
[----:B-1----:R-:W-:-:S02]  /*0060*/  IMAD R0, R5, R4, RZ ;  /* 0x0000000405007224 */ /* 0x002fc400078e02ff */
[C---:B0-----:R-:W-:Y:S02]  /*0070*/  IMAD R3, R2.reuse, UR4, R3 ;  /* 0x0000000402037c24 */ /* 0x041fe4000f8e0203 */
[----:B--2---:R-:W-:-:S03]  /*0080*/  IMAD R2, R2, UR5, RZ ;  /* 0x0000000502027c24 */ /* 0x004fc6000f8e02ff */
[----:B------:R-:W-:-:S13]  /*0090*/  ISETP.GE.AND P0, PT, R3, R0, PT ;  /* 0x000000000300720c */ /* 0x000fda0003f06270 */
[----:B------:R-:W-:Y:S05]  /*00a0*/  @P0 EXIT ;  /* 0x000000000000094d */ /* 0x000fea0003800000 */
[----:B------:R-:W0:Y:S01]  /*00b0*/  I2F.U32.RP R8, R2 ;  /* 0x0000000200087306 */ /* 0x000e220000209000 */
[----:B------:R-:W-:Y:S01]  /*00c0*/  IADD3 R7, PT, PT, R2, R3, RZ ;  /* 0x0000000302077210 */ /* 0x000fe20007ffe0ff */
[----:B------:R-:W1:Y:S01]  /*00d0*/  LDCU.64 UR4, c[0x0][0x358] ;  /* 0x00006b00ff0477ac */ /* 0x000e620008000a00 */
[----:B------:R-:W-:Y:S01]  /*00e0*/  IADD3 R9, PT, PT, RZ, -R2, RZ ;  /* 0x80000002ff097210 */ /* 0x000fe20007ffe0ff */
[----:B------:R-:W-:Y:S01]  /*00f0*/  BSSY.RECONVERGENT B0, `(.L_x_10) ;  /* 0x0000042000007945 */ /* 0x000fe20003800200 */
[----:B------:R-:W-:Y:S02]  /*0100*/  ISETP.GE.AND P0, PT, R7, R0, PT ;  /* 0x000000000700720c */ /* 0x000fe40003f06270 */
[----:B------:R-:W-:Y:S02]  /*0110*/  VIMNMX R6, PT, PT, R0, R7, !PT ;  /* 0x0000000700067248 */ /* 0x000fe40007fe0100 */
[----:B------:R-:W-:Y:S02]  /*0120*/  SEL R12, RZ, 0x1, P0 ;  /* 0x00000001ff0c7807 */ /* 0x000fe40000000000 */
[----:B------:R-:W-:-:S02]  /*0130*/  ISETP.NE.U32.AND P2, PT, R2, RZ, PT ;  /* 0x000000ff0200720c */ /* 0x000fc40003f45070 */
        /* <DEDUP_REMOVED lines=11> */
[----:B------:R-:W-:Y:S02]  /*01f0*/  @P0 IADD3 R7, PT, PT, -R2, R7, RZ ;  /* 0x0000000702070210 */ /* 0x000fe40007ffe1ff */
[----:B------:R-:W-:Y:S02]  /*0200*/  @P0 IADD3 R5, PT, PT, R5, 0x1, RZ ;  /* 0x0000000105050810 */ /* 0x000fe40007ffe0ff */
[----:B------:R-:W-:-:S13]  /*0210*/  ISETP.GE.U32.AND P1, PT, R7, R2, PT ;  /* 0x000000020700720c */ /* 0x000fda0003f26070 */
[----:B------:R-:W-:Y:S02]  /*0220*/  @P1 IADD3 R5, PT, PT, R5, 0x1, RZ ;  /* 0x0000000105051810 */ /* 0x000fe40007ffe0ff */
[----:B------:R-:W-:-:S04]  /*0230*/  @!P2 LOP3.LUT R5, RZ, R2, RZ, 0x33, !PT ;  /* 0x00000002ff05a212 */ /* 0x000fc800078e33ff */
[----:B------:R-:W-:-:S04]  /*0240*/  IADD3 R12, PT, PT, R12, R5, RZ ;  /* 0x000000050c0c7210 */ /* 0x000fc80007ffe0ff */
[----:B------:R-:W-:-:S04]  /*0250*/  LOP3.LUT R4, R12, 0x3, RZ, 0xc0, !PT ;  /* 0x000000030c047812 */ /* 0x000fc800078ec0ff */
[----:B------:R-:W-:-:S13]  /*0260*/  ISETP.NE.AND P0, PT, R4, 0x3, PT ;  /* 0x000000030400780c */ /* 0x000fda0003f05270 */
[----:B-1----:R-:W-:Y:S05]  /*0270*/  @!P0 BRA `(.L_x_11) ;  /* 0x0000000000a48947 */ /* 0x002fea0003800000 */
[----:B------:R-:W0:Y:S01]  /*0280*/  LDC.64 R4, c[0x0][0x398] ;  /* 0x0000e600ff047b82 */ /* 0x000e220000000a00 */
[----:B------:R-:W-:Y:S02]  /*0290*/  IADD3 R10, PT, PT, R12, 0x1, RZ ;  /* 0x000000010c0a7810 */ /* 0x000fe40007ffe0ff */
[----:B------:R-:W-:Y:S02]  /*02a0*/  IADD3 R13, PT, PT, R0, R3, RZ ;  /* 0x00000003000d7210 */ /* 0x000fe40007ffe0ff */
[----:B------:R-:W-:-:S03]  /*02b0*/  LOP3.LUT R18, R10, 0x3, RZ, 0xc0, !PT ;  /* 0x000000030a127812 */ /* 0x000fc600078ec0ff */
[----:B------:R-:W1:Y:S01]  /*02c0*/  LDC.64 R6, c[0x0][0x388] ;  /* 0x0000e200ff067b82 */ /* 0x000e620000000a00 */
[----:B------:R-:W-:-:S07]  /*02d0*/  IADD3 R18, PT, PT, -R18, RZ, RZ ;  /* 0x000000ff12127210 */ /* 0x000fce0007ffe1ff */
[----:B------:R-:W2:Y:S01]  /*02e0*/  LDC.64 R8, c[0x0][0x390] ;  /* 0x0000e400ff087b82 */ /* 0x000ea20000000a00 */
[----:B0-----:R-:W-:-:S07]  /*02f0*/  IMAD.WIDE R10, R0, 0x4, R4 ;  /* 0x00000004000a7825 */ /* 0x001fce00078e0204 */
.L_x_12:
[----:B01----:R-:W-:-:S06]  /*0300*/  IMAD.WIDE R20, R13, 0x4, R6 ;  /* 0x000000040d147825 */ /* 0x003fcc00078e0206 */
[----:B------:R0:W3:Y:S01]  /*0310*/  LDG.E R20, desc[UR4][R20.64] ;  /* 0x0000000414147981 */ /* 0x0000e2000c1e1900 */
[----:B--2---:R-:W-:-:S04]  /*0320*/  IMAD.WIDE R14, R3, 0x4, R8 ;  /* 0x00000004030e7825 */ /* 0x004fc800078e0208 */
[----:B------:R-:W-:Y:S01]  /*0330*/  IMAD.WIDE R16, R3, 0x4, R6 ;  /* 0x0000000403107825 */ /* 0x000fe200078e0206 */
[----:B------:R-:W2:Y:S04]  /*0340*/  LDG.E R24, desc[UR4][R14.64] ;  /* 0x000000040e187981 */ /* 0x000ea8000c1e1900 */
[----:B------:R-:W2:Y:S01]  /*0350*/  LDG.E R19, desc[UR4][R16.64] ;  /* 0x0000000410137981 */ /* 0x000ea2000c1e1900 */
[----:B0-----:R-:W-:Y:S01]  /*0360*/  MOV R21, RZ ;  /* 0x000000ff00157202 */ /* 0x001fe20000000f00 */
[----:B---3--:R-:W-:-:S05]  /*0370*/  FMUL R22, R20, 1.4426950216293334961 ;  /* 0x3fb8aa3b14167820 */ /* 0x008fca0000400000 */
[----:B------:R-:W-:Y:S01]  /*0380*/  FSETP.GEU.AND P1, PT, R22, -126, PT ;  /* 0xc2fc00001600780b */ /* 0x000fe20003f2e000 */
[----:B--2---:R-:W-:-:S05]  /*0390*/  FADD R19, R19, -R24 ;  /* 0x8000001813137221 */ /* 0x004fca0000000000 */
[C---:B------:R-:W-:Y:S02]  /*03a0*/  FSETP.GT.AND P0, PT, R19.reuse, RZ, PT ;  /* 0x000000ff1300720b */ /* 0x040fe40003f04000 */
[----:B------:R-:W-:-:S05]  /*03b0*/  FSETP.GEU.AND P2, PT, R19, RZ, PT ;  /* 0x000000ff1300720b */ /* 0x000fca0003f4e000 */
[----:B------:R-:W-:Y:S01]  /*03c0*/  @!P1 FMUL R22, R22, 0.5 ;  /* 0x3f00000016169820 */ /* 0x000fe20000400000 */
[----:B------:R-:W-:-:S03]  /*03d0*/  SEL R20, RZ, 0x1, !P0 ;  /* 0x00000001ff147807 */ /* 0x000fc60004000000 */
[----:B------:R-:W0:Y:S02]  /*03e0*/  MUFU.EX2 R19, R22 ;  /* 0x0000001600137308 */ /* 0x000e240000000800 */
[----:B------:R-:W-:Y:S02]  /*03f0*/  @!P0 IADD3 R21, PT, PT, RZ, -0x1, RZ ;  /* 0xffffffffff158810 */ /* 0x000fe40007ffe0ff */
[----:B------:R-:W-:-:S04]  /*0400*/  @P2 IADD3 R21, PT, PT, R20, RZ, RZ ;  /* 0x000000ff14152210 */ /* 0x000fc80007ffe0ff */
[----:B------:R-:W-:Y:S01]  /*0410*/  I2FP.F32.S32 R24, R21 ;  /* 0x0000001500187245 */ /* 0x000fe20000201400 */
[----:B------:R-:W-:-:S04]  /*0420*/  IMAD.WIDE R20, R3, 0x4, R4 ;  /* 0x0000000403147825 */ /* 0x000fc800078e0204 */
[----:B0-----:R-:W-:-:S04]  /*0430*/  @!P1 FMUL R19, R19, R19 ;  /* 0x0000001313139220 */ /* 0x001fc80000400000 */
[----:B------:R-:W-:-:S05]  /*0440*/  FMUL R25, R19, R24 ;  /* 0x0000001813197220 */ /* 0x000fca0000400000 */
[----:B------:R0:W-:Y:S04]  /*0450*/  STG.E desc[UR4][R20.64], R25 ;  /* 0x0000001914007986 */ /* 0x0001e8000c101904 */
[----:B------:R-:W2:Y:S04]  /*0460*/  LDG.E R16, desc[UR4][R16.64] ;  /* 0x0000000410107981 */ /* 0x000ea8000c1e1900 */
[----:B------:R-:W2:Y:S01]  /*0470*/  LDG.E R15, desc[UR4][R14.64] ;  /* 0x000000040e0f7981 */ /* 0x000ea2000c1e1900 */
[----:B------:R-:W-:Y:S01]  /*0480*/  IMAD.WIDE R22, R3, 0x4, R10 ;  /* 0x0000000403167825 */ /* 0x000fe200078e020a */
[----:B------:R-:W-:-:S02]  /*0490*/  IADD3 R3, PT, PT, R2, R3, RZ ;  /* 0x0000000302037210 */ /* 0x000fc40007ffe0ff */
[----:B------:R-:W-:Y:S01]  /*04a0*/  IADD3 R13, PT, PT, R2, R13, RZ ;  /* 0x0000000d020d7210 */ /* 0x000fe20007ffe0ff */
[----:B------:R-:W-:-:S05]  /*04b0*/  VIADD R18, R18, 0x1 ;  /* 0x0000000112127836 */ /* 0x000fca0000000000 */
[----:B------:R-:W-:Y:S01]  /*04c0*/  ISETP.NE.AND P0, PT, R18, RZ, PT ;  /* 0x000000ff1200720c */ /* 0x000fe20003f05270 */
[----:B--2---:R-:W-:-:S04]  /*04d0*/  FADD R24, R16, -R15 ;  /* 0x8000000f10187221 */ /* 0x004fc80000000000 */
[----:B------:R-:W-:-:S05]  /*04e0*/  FFMA R19, R19, |R24|, -1 ;  /* 0xbf80000013137423 */ /* 0x000fca0000000418 */
[----:B------:R0:W-:Y:S03]  /*04f0*/  STG.E desc[UR4][R22.64], R19 ;  /* 0x0000001316007986 */ /* 0x0001e6000c101904 */
[----:B------:R-:W-:Y:S05]  /*0500*/  @P0 BRA `(.L_x_12) ;  /* 0xfffffffc007c0947 */ /* 0x000fea000383ffff */
.L_x_11:
[----:B------:R-:W-:Y:S05]  /*0510*/  BSYNC.RECONVERGENT B0 ;  /* 0x0000000000007941 */ /* 0x000fea0003800200 */
.L_x_10:
[----:B------:R-:W1:Y:S01]  /*0520*/  LDC.64 R6, c[0x0][0x388] ;  /* 0x0000e200ff067b82 */ /* 0x000e620000000a00 */
[----:B------:R-:W-:-:S07]  /*0530*/  ISETP.GE.U32.AND P0, PT, R12, 0x3, PT ;  /* 0x000000030c00780c */ /* 0x000fce0003f06070 */
[----:B------:R-:W2:Y:S08]  /*0540*/  LDC.64 R8, c[0x0][0x390] ;  /* 0x0000e400ff087b82 */ /* 0x000eb00000000a00 */
[----:B------:R-:W3:Y:S01]  /*0550*/  LDC.64 R4, c[0x0][0x398] ;  /* 0x0000e600ff047b82 */ /* 0x000ee20000000a00 */
[----:B------:R-:W-:Y:S05]  /*0560*/  @!P0 EXIT ;  /* 0x000000000000894d */ /* 0x000fea0003800000 */
.L_x_13:
[----:B------:R-:W-:-:S05]  /*0570*/  IADD3 R11, PT, PT, R0, R3, RZ ;  /* 0x00000003000b7210 */ /* 0x000fca0007ffe0ff */
[----:B-1----:R-:W-:-:S05]  /*0580*/  IMAD.WIDE R10, R11, 0x4, R6 ;  /* 0x000000040b0a7825 */ /* 0x002fca00078e0206 */
[----:B----4-:R-:W4:Y:S01]  /*0590*/  LDG.E R16, desc[UR4][R10.64] ;  /* 0x000000040a107981 */ /* 0x010f22000c1e1900 */
[----:B------:R-:W-:-:S04]  /*05a0*/  IMAD.WIDE R14, R3, 0x4, R6 ;  /* 0x00000004030e7825 */ /* 0x000fc800078e0206 */
[----:B--2---:R-:W-:Y:S01]  /*05b0*/  IMAD.WIDE R12, R3, 0x4, R8 ;  /* 0x00000004030c7825 */ /* 0x004fe200078e0208 */
[----:B------:R-:W2:Y:S04]  /*05c0*/  LDG.E R17, desc[UR4][R14.64] ;  /* 0x000000040e117981 */ /* 0x000ea8000c1e1900 */
[----:B0-----:R-:W2:Y:S01]  /*05d0*/  LDG.E R20, desc[UR4][R12.64] ;  /* 0x000000040c147981 */ /* 0x001ea2000c1e1900 */
[----:B----4-:R-:W-:-:S05]  /*05e0*/  FMUL R18, R16, 1.4426950216293334961 ;  /* 0x3fb8aa3b10127820 */ /* 0x010fca0000400000 */
[----:B------:R-:W-:Y:S01]  /*05f0*/  FSETP.GEU.AND P1, PT, R18, -126, PT ;  /* 0xc2fc00001200780b */ /* 0x000fe20003f2e000 */
[----:B--2---:R-:W-:-:S05]  /*0600*/  FADD R17, R17, -R20 ;  /* 0x8000001411117221 */ /* 0x004fca0000000000 */
[C---:B------:R-:W-:Y:S02]  /*0610*/  FSETP.GT.AND P0, PT, R17.reuse, RZ, PT ;  /* 0x000000ff1100720b */ /* 0x040fe40003f04000 */
[----:B------:R-:W-:-:S05]  /*0620*/  FSETP.GEU.AND P2, PT, R17, RZ, PT ;  /* 0x000000ff1100720b */ /* 0x000fca0003f4e000 */
[----:B------:R-:W-:Y:S01]  /*0630*/  @!P1 FMUL R18, R18, 0.5 ;  /* 0x3f00000012129820 */ /* 0x000fe20000400000 */
[----:B------:R-:W-:Y:S01]  /*0640*/  HFMA2 R17, -RZ, RZ, 0, 0 ;  /* 0x00000000ff117431 */ /* 0x000fe200000001ff */
[----:B------:R-:W-:Y:S02]  /*0650*/  SEL R16, RZ, 0x1, !P0 ;  /* 0x00000001ff107807 */ /* 0x000fe40004000000 */
[----:B------:R-:W0:Y:S02]  /*0660*/  MUFU.EX2 R20, R18 ;  /* 0x0000001200147308 */ /* 0x000e240000000800 */
[----:B------:R-:W-:Y:S02]  /*0670*/  @!P0 IADD3 R17, PT, PT, RZ, -0x1, RZ ;  /* 0xffffffffff118810 */ /* 0x000fe40007ffe0ff */
[----:B------:R-:W-:-:S04]  /*0680*/  @P2 IADD3 R17, PT, PT, R16, RZ, RZ ;  /* 0x000000ff10112210 */ /* 0x000fc80007ffe0ff */
[----:B------:R-:W-:Y:S01]  /*0690*/  I2FP.F32.S32 R19, R17 ;  /* 0x0000001100137245 */ /* 0x000fe20000201400 */
[----:B---3--:R-:W-:-:S04]  /*06a0*/  IMAD.WIDE R16, R3, 0x4, R4 ;  /* 0x0000000403107825 */ /* 0x008fc800078e0204 */
[----:B0-----:R-:W-:-:S04]  /*06b0*/  @!P1 FMUL R20, R20, R20 ;  /* 0x0000001414149220 */ /* 0x001fc80000400000 */
[----:B------:R-:W-:-:S05]  /*06c0*/  FMUL R25, R20, R19 ;  /* 0x0000001314197220 */ /* 0x000fca0000400000 */
[----:B------:R0:W-:Y:S04]  /*06d0*/  STG.E desc[UR4][R16.64], R25 ;  /* 0x0000001910007986 */ /* 0x0001e8000c101904 */
[----:B------:R-:W2:Y:S04]  /*06e0*/  LDG.E R19, desc[UR4][R14.64] ;  /* 0x000000040e137981 */ /* 0x000ea8000c1e1900 */
[----:B------:R-:W2:Y:S01]  /*06f0*/  LDG.E R18, desc[UR4][R12.64] ;  /* 0x000000040c127981 */ /* 0x000ea2000c1e1900 */
[----:B------:R-:W-:-:S04]  /*0700*/  IMAD.WIDE R10, R2, 0x4, R10 ;  /* 0x00000004020a7825 */ /* 0x000fc800078e020a */
[----:B------:R-:W-:-:S04]  /*0710*/  IMAD.WIDE R22, R2, 0x4, R12 ;  /* 0x0000000402167825 */ /* 0x000fc800078e020c */
[----:B--2---:R-:W-:Y:S01]  /*0720*/  FADD R21, R19, -R18 ;  /* 0x8000001213157221 */ /* 0x004fe20000000000 */
[----:B------:R-:W-:-:S04]  /*0730*/  IMAD.WIDE R18, R0, 0x4, R16 ;  /* 0x0000000400127825 */ /* 0x000fc800078e0210 */
[----:B------:R-:W-:-:S05]  /*0740*/  FFMA R27, R20, |R21|, -1 ;  /* 0xbf800000141b7423 */ /* 0x000fca0000000415 */
[----:B------:R1:W-:Y:S04]  /*0750*/  STG.E desc[UR4][R18.64], R27 ;  /* 0x0000001b12007986 */ /* 0x0003e8000c101904 */
[----:B------:R-:W2:Y:S01]  /*0760*/  LDG.E R24, desc[UR4][R10.64] ;  /* 0x000000040a187981 */ /* 0x000ea2000c1e1900 */
[----:B------:R-:W-:-:S03]  /*0770*/  IMAD.WIDE R20, R2, 0x4, R14 ;  /* 0x0000000402147825 */ /* 0x000fc600078e020e */
[----:B------:R-:W3:Y:S04]  /*0780*/  LDG.E R14, desc[UR4][R22.64] ;  /* 0x00000004160e7981 */ /* 0x000ee8000c1e1900 */
[----:B0-----:R-:W3:Y:S01]  /*0790*/  LDG.E R25, desc[UR4][R20.64] ;  /* 0x0000000414197981 */ /* 0x001ee2000c1e1900 */
[----:B------:R-:W-:Y:S01]  /*07a0*/  MOV R13, RZ ;  /* 0x000000ff000d7202 */ /* 0x000fe20000000f00 */
[----:B------:R-:W-:-:S04]  /*07b0*/  IMAD.WIDE R16, R2, 0x4, R16 ;  /* 0x0000000402107825 */ /* 0x000fc800078e0210 */
[----:B--2---:R-:W-:-:S05]  /*07c0*/  FMUL R24, R24, 1.4426950216293334961 ;  /* 0x3fb8aa3b18187820 */ /* 0x004fca0000400000 */
[----:B------:R-:W-:Y:S01]  /*07d0*/  FSETP.GEU.AND P1, PT, R24, -126, PT ;  /* 0xc2fc00001800780b */ /* 0x000fe20003f2e000 */
[----:B---3--:R-:W-:-:S05]  /*07e0*/  FADD R14, R25, -R14 ;  /* 0x8000000e190e7221 */ /* 0x008fca0000000000 */
[C---:B------:R-:W-:Y:S02]  /*07f0*/  FSETP.GT.AND P0, PT, R14.reuse, RZ, PT ;  /* 0x000000ff0e00720b */ /* 0x040fe40003f04000 */
[----:B------:R-:W-:-:S05]  /*0800*/  FSETP.GEU.AND P2, PT, R14, RZ, PT ;  /* 0x000000ff0e00720b */ /* 0x000fca0003f4e000 */
[----:B------:R-:W-:-:S04]  /*0810*/  @!P1 FMUL R24, R24, 0.5 ;  /* 0x3f00000018189820 */ /* 0x000fc80000400000 */
[----:B------:R-:W0:Y:S01]  /*0820*/  MUFU.EX2 R14, R24 ;  /* 0x00000018000e7308 */ /* 0x000e220000000800 */
[----:B------:R-:W-:Y:S01]  /*0830*/  SEL R12, RZ, 0x1, !P0 ;  /* 0x00000001ff0c7807 */ /* 0x000fe20004000000 */
[----:B------:R-:W-:-:S03]  /*0840*/  @!P0 IMAD.MOV R13, RZ, RZ, -0x1 ;  /* 0xffffffffff0d8424 */ /* 0x000fc600078e02ff */
[----:B------:R-:W-:-:S04]  /*0850*/  @P2 IADD3 R13, PT, PT, R12, RZ, RZ ;  /* 0x000000ff0c0d2210 */ /* 0x000fc80007ffe0ff */
[----:B------:R-:W-:Y:S01]  /*0860*/  I2FP.F32.S32 R13, R13 ;  /* 0x0000000d000d7245 */ /* 0x000fe20000201400 */
[----:B0-----:R-:W-:-:S04]  /*0870*/  @!P1 FMUL R14, R14, R14 ;  /* 0x0000000e0e0e9220 */ /* 0x001fc80000400000 */
[----:B------:R-:W-:-:S05]  /*0880*/  FMUL R25, R14, R13 ;  /* 0x0000000d0e197220 */ /* 0x000fca0000400000 */
[----:B------:R0:W-:Y:S04]  /*0890*/  STG.E desc[UR4][R16.64], R25 ;  /* 0x0000001910007986 */ /* 0x0001e8000c101904 */
[----:B------:R-:W2:Y:S04]  /*08a0*/  LDG.E R12, desc[UR4][R20.64] ;  /* 0x00000004140c7981 */ /* 0x000ea8000c1e1900 */
[----:B------:R-:W2:Y:S01]  /*08b0*/  LDG.E R13, desc[UR4][R22.64] ;  /* 0x00000004160d7981 */ /* 0x000ea2000c1e1900 */
[----:B------:R-:W-:-:S04]  /*08c0*/  IMAD.WIDE R10, R2, 0x4, R10 ;  /* 0x00000004020a7825 */ /* 0x000fc800078e020a */
[----:B-1----:R-:W-:-:S04]  /*08d0*/  IMAD.WIDE R18, R2, 0x4, R22 ;  /* 0x0000000402127825 */ /* 0x002fc800078e0216 */
        /* <DEDUP_REMOVED lines=8> */
[----:B-1----:R-:W-:Y:S02]  /*0960*/  HFMA2 R13, -RZ, RZ, 0, 0 ;  /* 0x00000000ff0d7431 */ /* 0x002fe400000001ff */
        /* <DEDUP_REMOVED lines=8> */
[----:B------:R-:W-:Y:S02]  /*09f0*/  SEL R12, RZ, 0x1, !P0 ;  /* 0x00000001ff0c7807 */ /* 0x000fe40004000000 */
[----:B------:R-:W-:Y:S02]  /*0a00*/  @!P0 IADD3 R13, PT, PT, RZ, -0x1, RZ ;  /* 0xffffffffff0d8810 */ /* 0x000fe40007ffe0ff */
[----:B------:R-:W-:-:S04]  /*0a10*/  @P2 IADD3 R13, PT, PT, R12, RZ, RZ ;  /* 0x000000ff0c0d2210 */ /* 0x000fc80007ffe0ff */
[----:B------:R-:W-:Y:S01]  /*0a20*/  I2FP.F32.S32 R13, R13 ;  /* 0x0000000d000d7245 */ /* 0x000fe20000201400 */
[----:B0-----:R-:W-:-:S04]  /*0a30*/  @!P1 FMUL R20, R20, R20 ;  /* 0x0000001414149220 */ /* 0x001fc80000400000 */
[----:B------:R-:W-:-:S05]  /*0a40*/  FMUL R25, R20, R13 ;  /* 0x0000000d14197220 */ /* 0x000fca0000400000 */
[----:B------:R-:W-:Y:S04]  /*0a50*/  STG.E desc[UR4][R16.64], R25 ;  /* 0x0000001910007986 */ /* 0x000fe8000c101904 */
        /* <DEDUP_REMOVED lines=11> */
[----:B------:R-:W3:Y:S01]  /*0b10*/  LDG.E R15, desc[UR4][R20.64] ;  /* 0x00000004140f7981 */ /* 0x000ee2000c1e1900 */
[----:B0-----:R-:W-:Y:S01]  /*0b20*/  MOV R13, RZ ;  /* 0x000000ff000d7202 */ /* 0x001fe20000000f00 */
        /* <DEDUP_REMOVED lines=14> */
[----:B------:R4:W-:Y:S04]  /*0c10*/  STG.E desc[UR4][R16.64], R19 ;  /* 0x0000001310007986 */ /* 0x0009e8000c101904 */
[----:B------:R-:W2:Y:S04]  /*0c20*/  LDG.E R10, desc[UR4][R10.64] ;  /* 0x000000040a0a7981 */ /* 0x000ea8000c1e1900 */
[----:B------:R-:W2:Y:S01]  /*0c30*/  LDG.E R21, desc[UR4][R20.64] ;  /* 0x0000000414157981 */ /* 0x000ea2000c1e1900 */
[----:B------:R-:W-:Y:S01]  /*0c40*/  IMAD.WIDE R12, R0, 0x4, R16 ;  /* 0x00000004000c7825 */ /* 0x000fe200078e0210 */
[----:B------:R-:W-:-:S04]  /*0c50*/  LEA R3, R2, R3, 0x2 ;  /* 0x0000000302037211 */ /* 0x000fc800078e10ff */
[----:B------:R-:W-:Y:S01]  /*0c60*/  ISETP.GE.AND P0, PT, R3, R0, PT ;  /* 0x000000000300720c */ /* 0x000fe20003f06270 */
[----:B--2---:R-:W-:-:S04]  /*0c70*/  FADD R14, R10, -R21 ;  /* 0x800000150a0e7221 */ /* 0x004fc80000000000 */
[----:B------:R-:W-:-:S05]  /*0c80*/  FFMA R15, R15, |R14|, -1 ;  /* 0xbf8000000f0f7423 */ /* 0x000fca000000040e */
[----:B------:R4:W-:Y:S03]  /*0c90*/  STG.E desc[UR4][R12.64], R15 ;  /* 0x0000000f0c007986 */ /* 0x0009e6000c101904 */
[----:B------:R-:W-:Y:S05]  /*0ca0*/  @!P0 BRA `(.L_x_13) ;  /* 0xfffffff800308947 */ /* 0x000fea000383ffff */
[----:B------:R-:W-:Y:S05]  /*0cb0*/  EXIT ;  /* 0x000000000000794d */ /* 0x000fea0003800000 */
.L_x_14:
        /* <DEDUP_REMOVED lines=12> */
.L_x_127:


//--------------------- .text.cauchyLogErr        --------------------------
	.section	.text.cauchyLogErr,"ax",@progbits
	.align	128
        .global         cauchyLogErr
        .type           cauchyLogErr,@function
        .size           cauchyLogErr,(.L_x_128 - cauchyLogErr)
        .other          cauchyLogErr,@"STO_CUDA_ENTRY STV_DEFAULT"
cauchyLogErr:
.text.cauchyLogErr:
[----:B------:R-:W-:Y:S01]  /*0000*/  LDC R1, c[0x0][0x37c] ;  /* 0x0000df00ff017b82 */ /* 0x000fe20000000800 */
[----:B------:R-:W0:Y:S07]  /*0010*/  S2R R7, SR_TID.X ;  /* 0x0000000000077919 */ /* 0x000e2e0000002100 */
[----:B------:R-:W0:Y:S01]  /*0020*/  S2UR UR6, SR_CTAID.X ;  /* 0x00000000000679c3 */ /* 0x000e220000002500 */
[----:B------:R-:W1:Y:S07]  /*0030*/  LDCU.64 UR4, c[0x0][0x380] ;  /* 0x00007000ff0477ac */ /* 0x000e6e0008000a00 */
[----:B------:R-:W0:Y:S01]  /*0040*/  LDC R0, c[0x0][0x360] ;  /* 0x0000d800ff007b82 */ /* 0x000e220000000800 */
[----:B------:R-:W2:Y:S01]  /*0050*/  LDCU UR7, c[0x0][0x370] ;  /* 0x00006e00ff0777ac */ /* 0x000ea20008000800 */
[----:B-1----:R-:W-:Y:S01]  /*0060*/  UIMAD UR4, UR5, UR4, URZ ;  /* 0x00000004050472a4 */ /* 0x002fe2000f8e02ff */
[----:B0-----:R-:W-:-:S02]  /*0070*/  IMAD R7, R0, UR6, R7 ;  /* 0x0000000600077c24 */ /* 0x001fc4000f8e0207 */
[----:B--2---:R-:W-:-:S03]  /*0080*/  IMAD R0, R0, UR7, RZ ;  /* 0x0000000700007c24 */ /* 0x004fc6000f8e02ff */
[----:B------:R-:W-:-:S13]  /*0090*/  ISETP.GE.AND P0, PT, R7, UR4, PT ;  /* 0x0000000407007c0c */ /* 0x000fda000bf06270 */
[----:B------:R-:W-:Y:S05]  /*00a0*/  @P0 EXIT ;  /* 0x000000000000094d */ /* 0x000fea0003800000 */
[----:B------:R-:W0:Y:S01]  /*00b0*/  I2F.U32.RP R8, R0 ;  /* 0x0000000000087306 */ /* 0x000e220000209000 */
[----:B------:R-:W-:Y:S01]  /*00c0*/  IADD3 R4, PT, PT, R0, R7, RZ ;  /* 0x0000000700047210 */ /* 0x000fe20007ffe0ff */
[----:B------:R-:W1:Y:S01]  /*00d0*/  LDCU.64 UR6, c[0x0][0x358] ;  /* 0x00006b00ff0677ac */ /* 0x000e620008000a00 */
[----:B------:R-:W-:Y:S01]  /*00e0*/  IADD3 R9, PT, PT, RZ, -R0, RZ ;  /* 0x80000000ff097210 */ /* 0x000fe20007ffe0ff */
[----:B------:R-:W-:Y:S01]  /*00f0*/  BSSY.RECONVERGENT B0, `(.L_x_15) ;  /* 0x000003c000007945 */ /* 0x000fe20003800200 */
[C---:B------:R-:W-:Y:S02]  /*0100*/  ISETP.GE.AND P0, PT, R4.reuse, UR4, PT ;  /* 0x0000000404007c0c */ /* 0x040fe4000bf06270 */
[----:B------:R-:W-:Y:S02]  /*0110*/  VIMNMX R5, PT, PT, R4, UR4, !PT ;  /* 0x0000000404057c48 */ /* 0x000fe4000ffe0100 */
        /* <DEDUP_REMOVED lines=11> */
[----:B------:R-:W-:Y:S02]  /*01d0*/  IMAD R5, R0, R2, R5 ;  /* 0x0000000200057224 */ /* 0x000fe400078e0205 */
[----:B------:R-:W0:Y:S03]  /*01e0*/  LDC.64 R2, c[0x0][0x388] ;  /* 0x0000e200ff027b82 */ /* 0x000e260000000a00 */
[----:B------:R-:W-:-:S13]  /*01f0*/  ISETP.GE.U32.AND P0, PT, R5, R0, PT ;  /* 0x000000000500720c */ /* 0x000fda0003f06070 */
[----:B------:R-:W-:Y:S02]  /*0200*/  @P0 IADD3 R5, PT, PT, -R0, R5, RZ ;  /* 0x0000000500050210 */ /* 0x000fe40007ffe1ff */
[----:B------:R-:W-:Y:S02]  /*0210*/  @P0 IADD3 R9, PT, PT, R9, 0x1, RZ ;  /* 0x0000000109090810 */ /* 0x000fe40007ffe0ff */
[----:B------:R-:W-:Y:S02]  /*0220*/  ISETP.GE.U32.AND P1, PT, R5, R0, PT ;  /* 0x000000000500720c */ /* 0x000fe40003f26070 */
[----:B------:R-:W2:Y:S11]  /*0230*/  LDC.64 R4, c[0x0][0x390] ;  /* 0x0000e400ff047b82 */ /* 0x000eb60000000a00 */
[----:B------:R-:W-:-:S02]  /*0240*/  @P1 IADD3 R9, PT, PT, R9, 0x1, RZ ;  /* 0x0000000109091810 */ /* 0x000fc40007ffe0ff */
[----:B------:R-:W-:-:S04]  /*0250*/  @!P2 LOP3.LUT R9, RZ, R0, RZ, 0x33, !PT ;  /* 0x00000000ff09a212 */ /* 0x000fc800078e33ff */
[----:B------:R-:W-:-:S04]  /*0260*/  IADD3 R6, PT, PT, R6, R9, RZ ;  /* 0x0000000906067210 */ /* 0x000fc80007ffe0ff */
[C---:B------:R-:W-:Y:S02]  /*0270*/  LOP3.LUT R8, R6.reuse, 0x3, RZ, 0xc0, !PT ;  /* 0x0000000306087812 */ /* 0x040fe400078ec0ff */
[----:B------:R-:W-:Y:S02]  /*0280*/  ISETP.GE.U32.AND P0, PT, R6, 0x3, PT ;  /* 0x000000030600780c */ /* 0x000fe40003f06070 */
[----:B------:R-:W-:-:S13]  /*0290*/  ISETP.NE.AND P1, PT, R8, 0x3, PT ;  /* 0x000000030800780c */ /* 0x000fda0003f25270 */
[----:B01----:R-:W-:Y:S05]  /*02a0*/  @!P1 BRA `(.L_x_16) ;  /* 0x0000000000809947 */ /* 0x003fea0003800000 */
[----:B------:R-:W0:Y:S01]  /*02b0*/  LDC.64 R8, c[0x0][0x390] ;  /* 0x0000e400ff087b82 */ /* 0x000e220000000a00 */
[----:B------:R-:W-:Y:S02]  /*02c0*/  IADD3 R6, PT, PT, R6, 0x1, RZ ;  /* 0x0000000106067810 */ /* 0x000fe40007ffe0ff */
[----:B------:R-:W-:Y:S02]  /*02d0*/  IADD3 R19, PT, PT, R7, UR4, RZ ;  /* 0x0000000407137c10 */ /* 0x000fe4000fffe0ff */
[----:B------:R-:W-:-:S03]  /*02e0*/  LOP3.LUT R6, R6, 0x3, RZ, 0xc0, !PT ;  /* 0x0000000306067812 */ /* 0x000fc600078ec0ff */
[----:B------:R-:W1:Y:S01]  /*02f0*/  LDC.64 R10, c[0x0][0x388] ;  /* 0x0000e200ff0a7b82 */ /* 0x000e620000000a00 */
[----:B------:R-:W-:-:S07]  /*0300*/  IADD3 R6, PT, PT, -R6, RZ, RZ ;  /* 0x000000ff06067210 */ /* 0x000fce0007ffe1ff */
.L_x_17:
[----:B-1-3--:R-:W-:-:S05]  /*0310*/  IMAD.WIDE R14, R19, 0x4, R10 ;  /* 0x00000004130e7825 */ /* 0x00afca00078e020a */
[----:B------:R-:W3:Y:S01]  /*0320*/  LDG.E R18, desc[UR6][R14.64] ;  /* 0x000000060e127981 */ /* 0x000ee2000c1e1900 */
[----:B0-----:R-:W-:-:S04]  /*0330*/  IMAD.WIDE R16, R7, 0x4, R8 ;  /* 0x0000000407107825 */ /* 0x001fc800078e0208 */
[----:B------:R-:W-:Y:S02]  /*0340*/  IMAD.WIDE R12, R7, 0x4, R10 ;  /* 0x00000004070c7825 */ /* 0x000fe400078e020a */
[----:B------:R-:W4:Y:S04]  /*0350*/  LDG.E R16, desc[UR6][R16.64] ;  /* 0x0000000610107981 */ /* 0x000f28000c1e1900 */
[----:B------:R-:W4:Y:S01]  /*0360*/  LDG.E R21, desc[UR6][R12.64] ;  /* 0x000000060c157981 */ /* 0x000f22000c1e1900 */
[----:B------:R-:W-:Y:S02]  /*0370*/  IADD3 R6, PT, PT, R6, 0x1, RZ ;  /* 0x0000000106067810 */ /* 0x000fe40007ffe0ff */
[C---:B------:R-:W-:Y:S02]  /*0380*/  IADD3 R7, PT, PT, R0.reuse, R7, RZ ;  /* 0x0000000700077210 */ /* 0x040fe40007ffe0ff */
[----:B------:R-:W-:Y:S01]  /*0390*/  IADD3 R19, PT, PT, R0, R19, RZ ;  /* 0x0000001300137210 */ /* 0x000fe20007ffe0ff */
[----:B---3--:R-:W-:-:S05]  /*03a0*/  FMUL R18, R18, 1.4426950216293334961 ;  /* 0x3fb8aa3b12127820 */ /* 0x008fca0000400000 */
[----:B------:R-:W-:Y:S01]  /*03b0*/  FSETP.GEU.AND P1, PT, R18, -126, PT ;  /* 0xc2fc00001200780b */ /* 0x000fe20003f2e000 */
[----:B----4-:R-:W-:-:S12]  /*03c0*/  FADD R21, R21, -R16 ;  /* 0x8000001015157221 */ /* 0x010fd80000000000 */
[----:B------:R-:W-:-:S04]  /*03d0*/  @!P1 FMUL R18, R18, 0.5 ;  /* 0x3f00000012129820 */ /* 0x000fc80000400000 */
[----:B------:R-:W0:Y:S02]  /*03e0*/  MUFU.EX2 R20, R18 ;  /* 0x0000001200147308 */ /* 0x000e240000000800 */
[----:B0-----:R-:W-:-:S04]  /*03f0*/  @!P1 FMUL R20, R20, R20 ;  /* 0x0000001414149220 */ /* 0x001fc80000400000 */
[C---:B------:R-:W-:Y:S01]  /*0400*/  FMUL R22, R20.reuse, 0.5 ;  /* 0x3f00000014167820 */ /* 0x040fe20000400000 */
[----:B------:R-:W-:-:S04]  /*0410*/  FMUL R21, R20, |R21| ;  /* 0x4000001514157220 */ /* 0x000fc80000400000 */
[----:B------:R-:W-:Y:S01]  /*0420*/  FSETP.GEU.AND P1, PT, |R22|, 1.175494350822287508e-38, PT ;  /* 0x008000001600780b */ /* 0x000fe20003f2e200 */
[----:B------:R3:W-:-:S12]  /*0430*/  STG.E desc[UR6][R12.64], R21 ;  /* 0x000000150c007986 */ /* 0x0007d8000c101906 */
[----:B------:R-:W-:-:S04]  /*0440*/  @!P1 FMUL R22, R22, 16777216 ;  /* 0x4b80000016169820 */ /* 0x000fc80000400000 */
[----:B------:R-:W0:Y:S02]  /*0450*/  MUFU.LG2 R23, R22 ;  /* 0x0000001600177308 */ /* 0x000e240000000c00 */
[----:B0-----:R-:W-:Y:S01]  /*0460*/  @!P1 FADD R23, R23, -24 ;  /* 0xc1c0000017179421 */ /* 0x001fe20000000000 */
[----:B------:R-:W-:-:S03]  /*0470*/  ISETP.NE.AND P1, PT, R6, RZ, PT ;  /* 0x000000ff0600720c */ /* 0x000fc60003f25270 */
[----:B------:R-:W-:-:S05]  /*0480*/  FMUL R23, R23, -0.69314718246459960938 ;  /* 0xbf31721817177820 */ /* 0x000fca0000400000 */
[----:B------:R3:W-:Y:S05]  /*0490*/  STG.E desc[UR6][R14.64], R23 ;  /* 0x000000170e007986 */ /* 0x0007ea000c101906 */
[----:B------:R-:W-:Y:S05]  /*04a0*/  @P1 BRA `(.L_x_17) ;  /* 0xfffffffc00981947 */ /* 0x000fea000383ffff */
.L_x_16:
[----:B------:R-:W-:Y:S05]  /*04b0*/  BSYNC.RECONVERGENT B0 ;  /* 0x0000000000007941 */ /* 0x000fea0003800200 */
.L_x_15:
[----:B------:R-:W-:Y:S05]  /*04c0*/  @!P0 EXIT ;  /* 0x000000000000894d */ /* 0x000fea0003800000 */
.L_x_18:
[----:B---3--:R-:W-:-:S05]  /*04d0*/  IADD3 R13, PT, PT, R7, UR4, RZ ;  /* 0x00000004070d7c10 */ /* 0x008fca000fffe0ff */
[----:B------:R-:W-:-:S05]  /*04e0*/  IMAD.WIDE R12, R13, 0x4, R2 ;  /* 0x000000040d0c7825 */ /* 0x000fca00078e0202 */
[----:B------:R-:W3:Y:S01]  /*04f0*/  LDG.E R6, desc[UR6][R12.64] ;  /* 0x000000060c067981 */ /* 0x000ee2000c1e1900 */
[----:B------:R-:W-:-:S04]  /*0500*/  IMAD.WIDE R10, R7, 0x4, R2 ;  /* 0x00000004070a7825 */ /* 0x000fc800078e0202 */
[----:B--2---:R-:W-:Y:S01]  /*0510*/  IMAD.WIDE R8, R7, 0x4, R4 ;  /* 0x0000000407087825 */ /* 0x004fe200078e0204 */
[----:B------:R-:W2:Y:S04]  /*0520*/  LDG.E R15, desc[UR6][R10.64] ;  /* 0x000000060a0f7981 */ /* 0x000ea8000c1e1900 */
[----:B------:R0:W2:Y:S02]  /*0530*/  LDG.E R16, desc[UR6][R8.64] ;  /* 0x0000000608107981 */ /* 0x0000a4000c1e1900 */
[----:B0-----:R-:W-:-:S04]  /*0540*/  IMAD.WIDE R8, R0, 0x4, R8 ;  /* 0x0000000400087825 */ /* 0x001fc800078e0208 */
[----:B---3--:R-:W-:-:S05]  /*0550*/  FMUL R6, R6, 1.4426950216293334961 ;  /* 0x3fb8aa3b06067820 */ /* 0x008fca0000400000 */
[----:B------:R-:W-:Y:S01]  /*0560*/  FSETP.GEU.AND P0, PT, R6, -126, PT ;  /* 0xc2fc00000600780b */ /* 0x000fe20003f0e000 */
[----:B--2---:R-:W-:-:S12]  /*0570*/  FADD R15, R15, -R16 ;  /* 0x800000100f0f7221 */ /* 0x004fd80000000000 */
[----:B------:R-:W-:-:S04]  /*0580*/  @!P0 FMUL R6, R6, 0.5 ;  /* 0x3f00000006068820 */ /* 0x000fc80000400000 */
[----:B------:R-:W0:Y:S02]  /*0590*/  MUFU.EX2 R14, R6 ;  /* 0x00000006000e7308 */ /* 0x000e240000000800 */
[----:B0-----:R-:W-:-:S04]  /*05a0*/  @!P0 FMUL R14, R14, R14 ;  /* 0x0000000e0e0e8220 */ /* 0x001fc80000400000 */
[C---:B------:R-:W-:Y:S01]  /*05b0*/  FMUL R18, R14.reuse, 0.5 ;  /* 0x3f0000000e127820 */ /* 0x040fe20000400000 */
[----:B------:R-:W-:Y:S01]  /*05c0*/  FMUL R19, R14, |R15| ;  /* 0x4000000f0e137220 */ /* 0x000fe20000400000 */
[----:B------:R-:W-:-:S03]  /*05d0*/  IMAD.WIDE R14, R0, 0x4, R12 ;  /* 0x00000004000e7825 */ /* 0x000fc600078e020c */
[----:B------:R-:W-:Y:S01]  /*05e0*/  FSETP.GEU.AND P0, PT, |R18|, 1.175494350822287508e-38, PT ;  /* 0x008000001200780b */ /* 0x000fe20003f0e200 */
[----:B------:R-:W-:-:S12]  /*05f0*/  STG.E desc[UR6][R10.64], R19 ;  /* 0x000000130a007986 */ /* 0x000fd8000c101906 */
[----:B------:R-:W-:-:S04]  /*0600*/  @!P0 FMUL R18, R18, 16777216 ;  /* 0x4b80000012128820 */ /* 0x000fc80000400000 */
[----:B------:R-:W0:Y:S02]  /*0610*/  MUFU.LG2 R17, R18 ;  /* 0x0000001200117308 */ /* 0x000e240000000c00 */
[----:B0-----:R-:W-:-:S04]  /*0620*/  @!P0 FADD R17, R17, -24 ;  /* 0xc1c0000011118421 */ /* 0x001fc80000000000 */
[----:B------:R-:W-:-:S05]  /*0630*/  FMUL R21, R17, -0.69314718246459960938 ;  /* 0xbf31721811157820 */ /* 0x000fca0000400000 */
[----:B------:R0:W-:Y:S04]  /*0640*/  STG.E desc[UR6][R12.64], R21 ;  /* 0x000000150c007986 */ /* 0x0001e8000c101906 */
[----:B------:R-:W2:Y:S01]  /*0650*/  LDG.E R6, desc[UR6][R14.64] ;  /* 0x000000060e067981 */ /* 0x000ea2000c1e1900 */
[----:B------:R-:W-:-:S03]  /*0660*/  IMAD.WIDE R16, R0, 0x4, R10 ;  /* 0x0000000400107825 */ /* 0x000fc600078e020a */
[----:B------:R1:W3:Y:S04]  /*0670*/  LDG.E R23, desc[UR6][R8.64] ;  /* 0x0000000608177981 */ /* 0x0002e8000c1e1900 */
[----:B------:R-:W3:Y:S01]  /*0680*/  LDG.E R20, desc[UR6][R16.64] ;  /* 0x0000000610147981 */ /* 0x000ee2000c1e1900 */
[----:B0-----:R-:W-:-:S04]  /*0690*/  IMAD.WIDE R12, R0, 0x4, R16 ;  /* 0x00000004000c7825 */ /* 0x001fc800078e0210 */
[----:B-1----:R-:W-:-:S04]  /*06a0*/  IMAD.WIDE R8, R0, 0x4, R8 ;  /* 0x0000000400087825 */ /* 0x002fc800078e0208 */
[----:B--2---:R-:W-:-:S05]  /*06b0*/  FMUL R6, R6, 1.4426950216293334961 ;  /* 0x3fb8aa3b06067820 */ /* 0x004fca0000400000 */
[----:B------:R-:W-:-:S13]  /*06c0*/  FSETP.GEU.AND P0, PT, R6, -126, PT ;  /* 0xc2fc00000600780b */ /* 0x000fda0003f0e000 */
[----:B------:R-:W-:-:S04]  /*06d0*/  @!P0 FMUL R6, R6, 0.5 ;  /* 0x3f00000006068820 */ /* 0x000fc80000400000 */
[----:B------:R-:W0:Y:S02]  /*06e0*/  MUFU.EX2 R18, R6 ;  /* 0x0000000600127308 */ /* 0x000e240000000800 */
[----:B0-----:R-:W-:-:S04]  /*06f0*/  @!P0 FMUL R18, R18, R18 ;  /* 0x0000001212128220 */ /* 0x001fc80000400000 */
[----:B------:R-:W-:-:S05]  /*0700*/  FMUL R19, R18, 0.5 ;  /* 0x3f00000012137820 */ /* 0x000fca0000400000 */
[----:B------:R-:W-:-:S13]  /*0710*/  FSETP.GEU.AND P0, PT, |R19|, 1.175494350822287508e-38, PT ;  /* 0x008000001300780b */ /* 0x000fda0003f0e200 */
[----:B------:R-:W-:-:S04]  /*0720*/  @!P0 FMUL R19, R19, 16777216 ;  /* 0x4b80000013138820 */ /* 0x000fc80000400000 */
[----:B------:R-:W0:Y:S01]  /*0730*/  MUFU.LG2 R10, R19 ;  /* 0x00000013000a7308 */ /* 0x000e220000000c00 */
[----:B---3--:R-:W-:-:S04]  /*0740*/  FADD R23, R20, -R23 ;  /* 0x8000001714177221 */ /* 0x008fc80000000000 */
[----:B------:R-:W-:Y:S01]  /*0750*/  FMUL R23, R18, |R23| ;  /* 0x4000001712177220 */ /* 0x000fe20000400000 */
[----:B0-----:R-:W-:-:S04]  /*0760*/  @!P0 FADD R10, R10, -24 ;  /* 0xc1c000000a0a8421 */ /* 0x001fc80000000000 */
[----:B------:R-:W-:Y:S01]  /*0770*/  FMUL R21, R10, -0.69314718246459960938 ;  /* 0xbf3172180a157820 */ /* 0x000fe20000400000 */
[C---:B------:R-:W-:Y:S01]  /*0780*/  IMAD.WIDE R10, R0.reuse, 0x4, R14 ;  /* 0x00000004000a7825 */ /* 0x040fe200078e020e */
[----:B------:R0:W-:Y:S04]  /*0790*/  STG.E desc[UR6][R16.64], R23 ;  /* 0x0000001710007986 */ /* 0x0001e8000c101906 */
[----:B------:R1:W-:Y:S04]  /*07a0*/  STG.E desc[UR6][R14.64], R21 ;  /* 0x000000150e007986 */ /* 0x0003e8000c101906 */
[----:B------:R-:W2:Y:S04]  /*07b0*/  LDG.E R6, desc[UR6][R10.64] ;  /* 0x000000060a067981 */ /* 0x000ea8000c1e1900 */
[----:B------:R-:W3:Y:S04]  /*07c0*/  LDG.E R19, desc[UR6][R12.64] ;  /* 0x000000060c137981 */ /* 0x000ee8000c1e1900 */
[----:B------:R4:W3:Y:S01]  /*07d0*/  LDG.E R20, desc[UR6][R8.64] ;  /* 0x0000000608147981 */ /* 0x0008e2000c1e1900 */
[----:B0-----:R-:W-:-:S04]  /*07e0*/  IMAD.WIDE R16, R0, 0x4, R8 ;  /* 0x0000000400107825 */ /* 0x001fc800078e0208 */
[----:B----4-:R-:W-:-:S04]  /*07f0*/  IMAD.WIDE R8, R0, 0x4, R12 ;  /* 0x0000000400087825 */ /* 0x010fc800078e020c */
[----:B--2---:R-:W-:-:S05]  /*0800*/  FMUL R6, R6, 1.4426950216293334961 ;  /* 0x3fb8aa3b06067820 */ /* 0x004fca0000400000 */
[----:B------:R-:W-:-:S13]  /*0810*/  FSETP.GEU.AND P0, PT, R6, -126, PT ;  /* 0xc2fc00000600780b */ /* 0x000fda0003f0e000 */
[----:B------:R-:W-:-:S04]  /*0820*/  @!P0 FMUL R6, R6, 0.5 ;  /* 0x3f00000006068820 */ /* 0x000fc80000400000 */
[----:B------:R-:W0:Y:S02]  /*0830*/  MUFU.EX2 R18, R6 ;  /* 0x0000000600127308 */ /* 0x000e240000000800 */
[----:B0-----:R-:W-:-:S04]  /*0840*/  @!P0 FMUL R18, R18, R18 ;  /* 0x0000001212128220 */ /* 0x001fc80000400000 */
[----:B-1----:R-:W-:-:S05]  /*0850*/  FMUL R21, R18, 0.5 ;  /* 0x3f00000012157820 */ /* 0x002fca0000400000 */
        /* <DEDUP_REMOVED lines=8> */
[----:B------:R-:W-:Y:S04]  /*08e0*/  STG.E desc[UR6][R12.64], R19 ;  /* 0x000000130c007986 */ /* 0x000fe8000c101906 */
[----:B------:R0:W-:Y:S04]  /*08f0*/  STG.E desc[UR6][R10.64], R23 ;  /* 0x000000170a007986 */ /* 0x0001e8000c101906 */
[----:B------:R-:W2:Y:S04]  /*0900*/  LDG.E R6, desc[UR6][R14.64] ;  /* 0x000000060e067981 */ /* 0x000ea8000c1e1900 */
[----:B------:R-:W3:Y:S04]  /*0910*/  LDG.E R17, desc[UR6][R16.64] ;  /* 0x0000000610117981 */ /* 0x000ee8000c1e1900 */
[----:B------:R-:W3:Y:S01]  /*0920*/  LDG.E R20, desc[UR6][R8.64] ;  /* 0x0000000608147981 */ /* 0x000ee2000c1e1900 */
[----:B------:R-:W-:Y:S01]  /*0930*/  LEA R7, R0, R7, 0x2 ;  /* 0x0000000700077211 */ /* 0x000fe200078e10ff */
[----:B--2---:R-:W-:-:S05]  /*0940*/  FMUL R6, R6, 1.4426950216293334961 ;  /* 0x3fb8aa3b06067820 */ /* 0x004fca0000400000 */
[----:B------:R-:W-:-:S13]  /*0950*/  FSETP.GEU.AND P0, PT, R6, -126, PT ;  /* 0xc2fc00000600780b */ /* 0x000fda0003f0e000 */
[----:B------:R-:W-:-:S04]  /*0960*/  @!P0 FMUL R6, R6, 0.5 ;  /* 0x3f00000006068820 */ /* 0x000fc80000400000 */
[----:B------:R-:W1:Y:S02]  /*0970*/  MUFU.EX2 R18, R6 ;  /* 0x0000000600127308 */ /* 0x000e640000000800 */
[----:B-1----:R-:W-:-:S04]  /*0980*/  @!P0 FMUL R18, R18, R18 ;  /* 0x0000001212128220 */ /* 0x002fc80000400000 */
[----:B0-----:R-:W-:-:S05]  /*0990*/  FMUL R10, R18, 0.5 ;  /* 0x3f000000120a7820 */ /* 0x001fca0000400000 */
[----:B------:R-:W-:-:S13]  /*09a0*/  FSETP.GEU.AND P0, PT, |R10|, 1.175494350822287508e-38, PT ;  /* 0x008000000a00780b */ /* 0x000fda0003f0e200 */
[----:B------:R-:W-:-:S04]  /*09b0*/  @!P0 FMUL R10, R10, 16777216 ;  /* 0x4b8000000a0a8820 */ /* 0x000fc80000400000 */
[----:B------:R-:W0:Y:S01]  /*09c0*/  MUFU.LG2 R11, R10 ;  /* 0x0000000a000b7308 */ /* 0x000e220000000c00 */
[----:B---3--:R-:W-:-:S04]  /*09d0*/  FADD R17, R20, -R17 ;  /* 0x8000001114117221 */ /* 0x008fc80000000000 */
[----:B------:R-:W-:Y:S01]  /*09e0*/  FMUL R17, R18, |R17| ;  /* 0x4000001112117220 */ /* 0x000fe20000400000 */
[----:B0-----:R-:W-:-:S04]  /*09f0*/  @!P0 FADD R11, R11, -24 ;  /* 0xc1c000000b0b8421 */ /* 0x001fc80000000000 */
[----:B------:R-:W-:Y:S01]  /*0a00*/  FMUL R11, R11, -0.69314718246459960938 ;  /* 0xbf3172180b0b7820 */ /* 0x000fe20000400000 */
[----:B------:R0:W-:Y:S04]  /*0a10*/  STG.E desc[UR6][R8.64], R17 ;  /* 0x0000001108007986 */ /* 0x0001e8000c101906 */
[----:B------:R0:W-:Y:S01]  /*0a20*/  STG.E desc[UR6][R14.64], R11 ;  /* 0x0000000b0e007986 */ /* 0x0001e2000c101906 */
[----:B------:R-:W-:-:S13]  /*0a30*/  ISETP.GE.AND P0, PT, R7, UR4, PT ;  /* 0x0000000407007c0c */ /* 0x000fda000bf06270 */
[----:B0-----:R-:W-:Y:S05]  /*0a40*/  @!P0 BRA `(.L_x_18) ;  /* 0xfffffff800a08947 */ /* 0x001fea000383ffff */
[----:B------:R-:W-:Y:S05]  /*0a50*/  EXIT ;  /* 0x000000000000794d */ /* 0x000fea0003800000 */
.L_x_19:
        /* <DEDUP_REMOVED lines=10> */
.L_x_128:


//--------------------- .text.normLogErrDeriv     --------------------------
	.section	.text.normLogErrDeriv,"ax",@progbits
	.align	128
        .global         normLogErrDeriv
        .type           normLogErrDeriv,@function
        .size           normLogErrDeriv,(.L_x_129 - normLogErrDeriv)
        .other          normLogErrDeriv,@"STO_CUDA_ENTRY STV_DEFAULT"
normLogErrDeriv:
.text.normLogErrDeriv:
        /* <DEDUP_REMOVED lines=40> */
[----:B01----:R-:W-:Y:S05]  /*0280*/  @!P0 BRA `(.L_x_21) ;  /* 0x0000000000848947 */ /* 0x003fea0003800000 */
        /* <DEDUP_REMOVED lines=8> */
.L_x_22:
[----:B-1----:R-:W-:-:S06]  /*0310*/  IMAD.WIDE R22, R15, 0x4, R8 ;  /* 0x000000040f167825 */ /* 0x002fcc00078e0208 */
[----:B------:R-:W3:Y:S01]  /*0320*/  LDG.E R22, desc[UR4][R22.64] ;  /* 0x0000000416167981 */ /* 0x000ee2000c1e1900 */
[----:B0-2---:R-:W-:-:S04]  /*0330*/  IMAD.WIDE R20, R5, 0x4, R10 ;  /* 0x0000000405147825 */ /* 0x005fc800078e020a */
[----:B------:R-:W-:Y:S02]  /*0340*/  IMAD.WIDE R18, R5, 0x4, R8 ;  /* 0x0000000405127825 */ /* 0x000fe400078e0208 */
[----:B------:R-:W2:Y:S04]  /*0350*/  LDG.E R21, desc[UR4][R20.64] ;  /* 0x0000000414157981 */ /* 0x000ea8000c1e1900 */
[----:B------:R-:W2:Y:S01]  /*0360*/  LDG.E R18, desc[UR4][R18.64] ;  /* 0x0000000412127981 */ /* 0x000ea2000c1e1900 */
[----:B------:R-:W-:Y:S02]  /*0370*/  IADD3 R16, PT, PT, R16, 0x1, RZ ;  /* 0x0000000110107810 */ /* 0x000fe40007ffe0ff */
[----:B------:R-:W-:Y:S01]  /*0380*/  IADD3 R15, PT, PT, R4, R15, RZ ;  /* 0x0000000f040f7210 */ /* 0x000fe20007ffe0ff */
[----:B---3--:R-:W-:-:S04]  /*0390*/  FMUL R17, R22, 2 ;  /* 0x4000000016117820 */ /* 0x008fc80000400000 */
[----:B------:R-:W-:-:S05]  /*03a0*/  FMUL R17, R17, 1.4426950216293334961 ;  /* 0x3fb8aa3b11117820 */ /* 0x000fca0000400000 */
[----:B------:R-:W-:Y:S01]  /*03b0*/  FSETP.GEU.AND P0, PT, R17, -126, PT ;  /* 0xc2fc00001100780b */ /* 0x000fe20003f0e000 */
[----:B--2---:R-:W-:Y:S01]  /*03c0*/  FADD R25, R18, -R21 ;  /* 0x8000001512197221 */ /* 0x004fe20000000000 */
[----:B------:R-:W-:-:S04]  /*03d0*/  IMAD.WIDE R20, R5, 0x4, R6 ;  /* 0x0000000405147825 */ /* 0x000fc800078e0206 */
[----:B------:R-:W-:Y:S01]  /*03e0*/  IMAD.WIDE R18, R5, 0x4, R12 ;  /* 0x0000000405127825 */ /* 0x000fe200078e020c */
[----:B------:R-:W-:-:S06]  /*03f0*/  IADD3 R5, PT, PT, R4, R5, RZ ;  /* 0x0000000504057210 */ /* 0x000fcc0007ffe0ff */
[----:B------:R-:W-:-:S04]  /*0400*/  @!P0 FMUL R17, R17, 0.5 ;  /* 0x3f00000011118820 */ /* 0x000fc80000400000 */
[----:B------:R-:W0:Y:S02]  /*0410*/  MUFU.EX2 R24, R17 ;  /* 0x0000001100187308 */ /* 0x000e240000000800 */
[----:B0-----:R-:W-:Y:S01]  /*0420*/  @!P0 FMUL R24, R24, R24 ;  /* 0x0000001818188220 */ /* 0x001fe20000400000 */
[----:B------:R-:W-:-:S03]  /*0430*/  ISETP.NE.AND P0, PT, R16, RZ, PT ;  /* 0x000000ff1000720c */ /* 0x000fc60003f05270 */
[----:B------:R-:W-:-:S04]  /*0440*/  FMUL R24, R24, R25 ;  /* 0x0000001918187220 */ /* 0x000fc80000400000 */
[----:B------:R-:W-:Y:S01]  /*0450*/  FMUL R25, R25, R24 ;  /* 0x0000001819197220 */ /* 0x000fe20000400000 */
[----:B------:R0:W-:Y:S03]  /*0460*/  STG.E desc[UR4][R20.64], R24 ;  /* 0x0000001814007986 */ /* 0x0001e6000c101904 */
[----:B------:R-:W-:-:S05]  /*0470*/  FADD R25, R25, -1 ;  /* 0xbf80000019197421 */ /* 0x000fca0000000000 */
[----:B------:R0:W-:Y:S01]  /*0480*/  STG.E desc[UR4][R18.64], R25 ;  /* 0x0000001912007986 */ /* 0x0001e2000c101904 */
[----:B------:R-:W-:Y:S05]  /*0490*/  @P0 BRA `(.L_x_22) ;  /* 0xfffffffc009c0947 */ /* 0x000fea000383ffff */
.L_x_21:
[----:B------:R-:W-:Y:S05]  /*04a0*/  BSYNC.RECONVERGENT B0 ;  /* 0x0000000000007941 */ /* 0x000fea0003800200 */
.L_x_20:
[----:B------:R-:W1:Y:S01]  /*04b0*/  LDC.64 R8, c[0x0][0x390] ;  /* 0x0000e400ff087b82 */ /* 0x000e620000000a00 */
[----:B------:R-:W-:-:S07]  /*04c0*/  ISETP.GE.U32.AND P0, PT, R14, 0x3, PT ;  /* 0x000000030e00780c */ /* 0x000fce0003f06070 */
[----:B------:R-:W2:Y:S06]  /*04d0*/  LDC.64 R6, c[0x0][0x398] ;  /* 0x0000e600ff067b82 */ /* 0x000eac0000000a00 */
[----:B------:R-:W-:Y:S05]  /*04e0*/  @!P0 EXIT ;  /* 0x000000000000894d */ /* 0x000fea0003800000 */
.L_x_23:
[----:B---3--:R-:W-:-:S05]  /*04f0*/  IADD3 R11, PT, PT, R0, R5, RZ ;  /* 0x00000005000b7210 */ /* 0x008fca0007ffe0ff */
[----:B------:R-:W-:-:S05]  /*0500*/  IMAD.WIDE R10, R11, 0x4, R2 ;  /* 0x000000040b0a7825 */ /* 0x000fca00078e0202 */
[----:B------:R3:W4:Y:S01]  /*0510*/  LDG.E R16, desc[UR4][R10.64] ;  /* 0x000000040a107981 */ /* 0x000722000c1e1900 */
[----:B------:R-:W-:-:S04]  /*0520*/  IMAD.WIDE R14, R5, 0x4, R2 ;  /* 0x00000004050e7825 */ /* 0x000fc800078e0202 */
[----:B-1----:R-:W-:Y:S01]  /*0530*/  IMAD.WIDE R12, R5, 0x4, R8 ;  /* 0x00000004050c7825 */ /* 0x002fe200078e0208 */
[----:B------:R1:W5:Y:S04]  /*0540*/  LDG.E R17, desc[UR4][R14.64] ;  /* 0x000000040e117981 */ /* 0x000368000c1e1900 */
[----:B0-----:R0:W5:Y:S01]  /*0550*/  LDG.E R18, desc[UR4][R12.64] ;  /* 0x000000040c127981 */ /* 0x001162000c1e1900 */
[----:B---3--:R-:W-:-:S04]  /*0560*/  IMAD.WIDE R10, R4, 0x4, R10 ;  /* 0x00000004040a7825 */ /* 0x008fc800078e020a */
[----:B-1----:R-:W-:-:S04]  /*0570*/  IMAD.WIDE R14, R4, 0x4, R14 ;  /* 0x00000004040e7825 */ /* 0x002fc800078e020e */
[----:B0-----:R-:W-:-:S04]  /*0580*/  IMAD.WIDE R12, R4, 0x4, R12 ;  /* 0x00000004040c7825 */ /* 0x001fc800078e020c */
[----:B----4-:R-:W-:-:S04]  /*0590*/  FMUL R16, R16, 2 ;  /* 0x4000000010107820 */ /* 0x010fc80000400000 */
[----:B------:R-:W-:-:S05]  /*05a0*/  FMUL R20, R16, 1.4426950216293334961 ;  /* 0x3fb8aa3b10147820 */ /* 0x000fca0000400000 */
[----:B------:R-:W-:Y:S01]  /*05b0*/  FSETP.GEU.AND P0, PT, R20, -126, PT ;  /* 0xc2fc00001400780b */ /* 0x000fe20003f0e000 */
[----:B-----5:R-:W-:-:S12]  /*05c0*/  FADD R19, R17, -R18 ;  /* 0x8000001211137221 */ /* 0x020fd80000000000 */
[----:B------:R-:W-:-:S04]  /*05d0*/  @!P0 FMUL R20, R20, 0.5 ;  /* 0x3f00000014148820 */ /* 0x000fc80000400000 */
[----:B------:R-:W0:Y:S02]  /*05e0*/  MUFU.EX2 R16, R20 ;  /* 0x0000001400107308 */ /* 0x000e240000000800 */
[----:B0-----:R-:W-:-:S04]  /*05f0*/  @!P0 FMUL R16, R16, R16 ;  /* 0x0000001010108220 */ /* 0x001fc80000400000 */
[----:B------:R-:W-:Y:S01]  /*0600*/  FMUL R21, R16, R19 ;  /* 0x0000001310157220 */ /* 0x000fe20000400000 */
[----:B--2---:R-:W-:-:S04]  /*0610*/  IMAD.WIDE R16, R5, 0x4, R6 ;  /* 0x0000000405107825 */ /* 0x004fc800078e0206 */
[----:B------:R-:W-:Y:S01]  /*0620*/  FMUL R22, R19, R21 ;  /* 0x0000001513167220 */ /* 0x000fe20000400000 */
[----:B------:R0:W-:Y:S01]  /*0630*/  STG.E desc[UR4][R16.64], R21 ;  /* 0x0000001510007986 */ /* 0x0001e2000c101904 */
[----:B------:R-:W-:-:S04]  /*0640*/  IMAD.WIDE R18, R0, 0x4, R16 ;  /* 0x0000000400127825 */ /* 0x000fc800078e0210 */
[----:B------:R-:W-:-:S05]  /*0650*/  FADD R23, R22, -1 ;  /* 0xbf80000016177421 */ /* 0x000fca0000000000 */
[----:B------:R1:W-:Y:S04]  /*0660*/  STG.E desc[UR4][R18.64], R23 ;  /* 0x0000001712007986 */ /* 0x0003e8000c101904 */
[----:B------:R2:W3:Y:S04]  /*0670*/  LDG.E R20, desc[UR4][R10.64] ;  /* 0x000000040a147981 */ /* 0x0004e8000c1e1900 */
[----:B------:R4:W5:Y:S04]  /*0680*/  LDG.E R22, desc[UR4][R14.64] ;  /* 0x000000040e167981 */ /* 0x000968000c1e1900 */
[----:B------:R4:W5:Y:S01]  /*0690*/  LDG.E R25, desc[UR4][R12.64] ;  /* 0x000000040c197981 */ /* 0x000962000c1e1900 */
[----:B0-----:R-:W-:-:S04]  /*06a0*/  IMAD.WIDE R16, R4, 0x4, R16 ;  /* 0x0000000404107825 */ /* 0x001fc800078e0210 */
[----:B--2---:R-:W-:-:S04]  /*06b0*/  IMAD.WIDE R10, R4, 0x4, R10 ;  /* 0x00000004040a7825 */ /* 0x004fc800078e020a */
[----:B-1----:R-:W-:-:S04]  /*06c0*/  IMAD.WIDE R18, R0, 0x4, R16 ;  /* 0x0000000400127825 */ /* 0x002fc800078e0210 */
[----:B----4-:R-:W-:-:S04]  /*06d0*/  IMAD.WIDE R14, R4, 0x4, R14 ;  /* 0x00000004040e7825 */ /* 0x010fc800078e020e */
[----:B------:R-:W-:-:S04]  /*06e0*/  IMAD.WIDE R12, R4, 0x4, R12 ;  /* 0x00000004040c7825 */ /* 0x000fc800078e020c */
[----:B---3--:R-:W-:-:S04]  /*06f0*/  FMUL R20, R20, 2 ;  /* 0x4000000014147820 */ /* 0x008fc80000400000 */
[----:B------:R-:W-:Y:S01]  /*0700*/  FMUL R20, R20, 1.4426950216293334961 ;  /* 0x3fb8aa3b14147820 */ /* 0x000fe20000400000 */
[----:B-----5:R-:W-:-:S04]  /*0710*/  FADD R22, R22, -R25 ;  /* 0x8000001916167221 */ /* 0x020fc80000000000 */
[----:B------:R-:W-:-:S13]  /*0720*/  FSETP.GEU.AND P0, PT, R20, -126, PT ;  /* 0xc2fc00001400780b */ /* 0x000fda0003f0e000 */
[----:B------:R-:W-:-:S04]  /*0730*/  @!P0 FMUL R20, R20, 0.5 ;  /* 0x3f00000014148820 */ /* 0x000fc80000400000 */
[----:B------:R-:W0:Y:S02]  /*0740*/  MUFU.EX2 R21, R20 ;  /* 0x0000001400157308 */ /* 0x000e240000000800 */
[----:B0-----:R-:W-:-:S04]  /*0750*/  @!P0 FMUL R21, R21, R21 ;  /* 0x0000001515158220 */ /* 0x001fc80000400000 */
[----:B------:R-:W-:-:S04]  /*0760*/  FMUL R21, R21, R22 ;  /* 0x0000001615157220 */ /* 0x000fc80000400000 */
[----:B------:R-:W-:Y:S01]  /*0770*/  FMUL R22, R22, R21 ;  /* 0x0000001516167220 */ /* 0x000fe20000400000 */
[----:B------:R0:W-:Y:S03]  /*0780*/  STG.E desc[UR4][R16.64], R21 ;  /* 0x0000001510007986 */ /* 0x0001e6000c101904 */
        /* <DEDUP_REMOVED lines=22> */
[----:B------:R-:W2:Y:S04]  /*08f0*/  LDG.E R10, desc[UR4][R10.64] ;  /* 0x000000040a0a7981 */ /* 0x000ea8000c1e1900 */
[----:B------:R-:W1:Y:S04]  /*0900*/  LDG.E R14, desc[UR4][R14.64] ;  /* 0x000000040e0e7981 */ /* 0x000e68000c1e1900 */
[----:B------:R-:W1:Y:S01]  /*0910*/  LDG.E R13, desc[UR4][R12.64] ;  /* 0x000000040c0d7981 */ /* 0x000e62000c1e1900 */
[C---:B0-----:R-:W-:Y:S01]  /*0920*/  IMAD.WIDE R16, R4.reuse, 0x4, R16 ;  /* 0x0000000404107825 */ /* 0x041fe200078e0210 */
[----:B------:R-:W-:-:S03]  /*0930*/  LEA R5, R4, R5, 0x2 ;  /* 0x0000000504057211 */ /* 0x000fc600078e10ff */
[----:B--2---:R-:W-:Y:S01]  /*0940*/  FMUL R20, R10, 2 ;  /* 0x400000000a147820 */ /* 0x004fe20000400000 */
[----:B------:R-:W-:-:S04]  /*0950*/  IMAD.WIDE R10, R0, 0x4, R16 ;  /* 0x00000004000a7825 */ /* 0x000fc800078e0210 */
[----:B------:R-:W-:Y:S01]  /*0960*/  FMUL R20, R20, 1.4426950216293334961 ;  /* 0x3fb8aa3b14147820 */ /* 0x000fe20000400000 */
[----:B-1----:R-:W-:-:S04]  /*0970*/  FADD R18, R14, -R13 ;  /* 0x8000000d0e127221 */ /* 0x002fc80000000000 */
[----:B------:R-:W-:-:S13]  /*0980*/  FSETP.GEU.AND P0, PT, R20, -126, PT ;  /* 0xc2fc00001400780b */ /* 0x000fda0003f0e000 */
[----:B------:R-:W-:-:S04]  /*0990*/  @!P0 FMUL R20, R20, 0.5 ;  /* 0x3f00000014148820 */ /* 0x000fc80000400000 */
[----:B------:R-:W0:Y:S02]  /*09a0*/  MUFU.EX2 R21, R20 ;  /* 0x0000001400157308 */ /* 0x000e240000000800 */
[----:B0-----:R-:W-:Y:S01]  /*09b0*/  @!P0 FMUL R21, R21, R21 ;  /* 0x0000001515158220 */ /* 0x001fe20000400000 */
[----:B------:R-:W-:-:S03]  /*09c0*/  ISETP.GE.AND P0, PT, R5, R0, PT ;  /* 0x000000000500720c */ /* 0x000fc60003f06270 */
[----:B------:R-:W-:-:S04]  /*09d0*/  FMUL R21, R21, R18 ;  /* 0x0000001215157220 */ /* 0x000fc80000400000 */
[----:B------:R-:W-:Y:S01]  /*09e0*/  FMUL R18, R18, R21 ;  /* 0x0000001512127220 */ /* 0x000fe20000400000 */
[----:B------:R3:W-:Y:S03]  /*09f0*/  STG.E desc[UR4][R16.64], R21 ;  /* 0x0000001510007986 */ /* 0x0007e6000c101904 */
[----:B------:R-:W-:-:S05]  /*0a00*/  FADD R13, R18, -1 ;  /* 0xbf800000120d7421 */ /* 0x000fca0000000000 */
[----:B------:R3:W-:Y:S01]  /*0a10*/  STG.E desc[UR4][R10.64], R13 ;  /* 0x0000000d0a007986 */ /* 0x0007e2000c101904 */
[----:B------:R-:W-:Y:S05]  /*0a20*/  @!P0 BRA `(.L_x_23) ;  /* 0xfffffff800b08947 */ /* 0x000fea000383ffff */
[----:B------:R-:W-:Y:S05]  /*0a30*/  EXIT ;  /* 0x000000000000794d */ /* 0x000fea0003800000 */
.L_x_24:
        /* <DEDUP_REMOVED lines=12> */
.L_x_129:


//--------------------- .text.normLogErr          --------------------------
	.section	.text.normLogErr,"ax",@progbits
	.align	128
        .global         normLogErr
        .type           normLogErr,@function
        .size           normLogErr,(.L_x_130 - normLogErr)
        .other          normLogErr,@"STO_CUDA_ENTRY STV_DEFAULT"
normLogErr:
.text.normLogErr:
        /* <DEDUP_REMOVED lines=49> */
.L_x_27:
[----:B0--3--:R-:W-:-:S05]  /*0310*/  IMAD.WIDE R12, R17, 0x4, R8 ;  /* 0x00000004110c7825 */ /* 0x009fca00078e0208 */
[----:B------:R-:W3:Y:S01]  /*0320*/  LDG.E R16, desc[UR6][R12.64] ;  /* 0x000000060c107981 */ /* 0x000ee2000c1e1900 */
[----:B------:R-:W-:-:S04]  /*0330*/  IMAD.WIDE R14, R7, 0x4, R8 ;  /* 0x00000004070e7825 */ /* 0x000fc800078e0208 */
[----:B-1----:R-:W-:Y:S01]  /*0340*/  IMAD.WIDE R18, R7, 0x4, R10 ;  /* 0x0000000407127825 */ /* 0x002fe200078e020a */
[----:B------:R-:W4:Y:S05]  /*0350*/  LDG.E R21, desc[UR6][R14.64] ;  /* 0x000000060e157981 */ /* 0x000f2a000c1e1900 */
[----:B------:R-:W5:Y:S01]  /*0360*/  LDG.E R18, desc[UR6][R18.64] ;  /* 0x0000000612127981 */ /* 0x000f62000c1e1900 */
[----:B---3--:R-:W-:-:S04]  /*0370*/  FMUL R16, R16, 2 ;  /* 0x4000000010107820 */ /* 0x008fc80000400000 */
[----:B------:R-:W-:Y:S01]  /*0380*/  FMUL R16, R16, 1.4426950216293334961 ;  /* 0x3fb8aa3b10107820 */ /* 0x000fe20000400000 */
[----:B----4-:R-:W-:-:S04]  /*0390*/  FMUL R22, R21, R21 ;  /* 0x0000001515167220 */ /* 0x010fc80000400000 */
[----:B------:R-:W-:Y:S01]  /*03a0*/  FSETP.GEU.AND P1, PT, R16, -126, PT ;  /* 0xc2fc00001000780b */ /* 0x000fe20003f2e000 */
[----:B------:R-:W-:Y:S01]  /*03b0*/  FMUL R22, R22, 0.5 ;  /* 0x3f00000016167820 */ /* 0x000fe20000400000 */
[C---:B-----5:R-:W-:Y:S01]  /*03c0*/  FMUL R23, R18.reuse, R21 ;  /* 0x0000001512177220 */ /* 0x060fe20000400000 */
[----:B------:R-:W-:-:S03]  /*03d0*/  FMUL R21, R18, R18 ;  /* 0x0000001212157220 */ /* 0x000fc60000400000 */
[----:B------:R-:W-:-:S04]  /*03e0*/  FADD R22, R22, -R23 ;  /* 0x8000001716167221 */ /* 0x000fc80000000000 */
[----:B------:R-:W-:-:S03]  /*03f0*/  FFMA R21, R21, 0.5, R22 ;  /* 0x3f00000015157823 */ /* 0x000fc60000000016 */
[----:B------:R-:W-:-:S04]  /*0400*/  @!P1 FMUL R16, R16, 0.5 ;  /* 0x3f00000010109820 */ /* 0x000fc80000400000 */
[----:B------:R-:W0:Y:S02]  /*0410*/  MUFU.EX2 R20, R16 ;  /* 0x0000001000147308 */ /* 0x000e240000000800 */
[----:B0-----:R-:W-:-:S04]  /*0420*/  @!P1 FMUL R20, R20, R20 ;  /* 0x0000001414149220 */ /* 0x001fc80000400000 */
[----:B------:R-:W-:-:S05]  /*0430*/  FMUL R21, R20, R21 ;  /* 0x0000001514157220 */ /* 0x000fca0000400000 */
[----:B------:R3:W-:Y:S04]  /*0440*/  STG.E desc[UR6][R14.64], R21 ;  /* 0x000000150e007986 */ /* 0x0007e8000c101906 */
[----:B------:R-:W4:Y:S01]  /*0450*/  LDG.E R18, desc[UR6][R12.64] ;  /* 0x000000060c127981 */ /* 0x000f22000c1e1900 */
[----:B------:R-:W-:Y:S02]  /*0460*/  IADD3 R6, PT, PT, R6, 0x1, RZ ;  /* 0x0000000106067810 */ /* 0x000fe40007ffe0ff */
[----:B------:R-:W-:Y:S02]  /*0470*/  IADD3 R7, PT, PT, R0, R7, RZ ;  /* 0x0000000700077210 */ /* 0x000fe40007ffe0ff */
[----:B------:R-:W-:Y:S02]  /*0480*/  ISETP.NE.AND P1, PT, R6, RZ, PT ;  /* 0x000000ff0600720c */ /* 0x000fe40003f25270 */
[----:B------:R-:W-:Y:S01]  /*0490*/  IADD3 R17, PT, PT, R0, R17, RZ ;  /* 0x0000001100117210 */ /* 0x000fe20007ffe0ff */
[----:B----4-:R-:W-:-:S05]  /*04a0*/  FADD R19, -R18, 0.91893851757049560547 ;  /* 0x3f6b3f8e12137421 */ /* 0x010fca0000000100 */
[----:B------:R3:W-:Y:S05]  /*04b0*/  STG.E desc[UR6][R12.64], R19 ;  /* 0x000000130c007986 */ /* 0x0007ea000c101906 */
[----:B------:R-:W-:Y:S05]  /*04c0*/  @P1 BRA `(.L_x_27) ;  /* 0xfffffffc00901947 */ /* 0x000fea000383ffff */
.L_x_26:
[----:B------:R-:W-:Y:S05]  /*04d0*/  BSYNC.RECONVERGENT B0 ;  /* 0x0000000000007941 */ /* 0x000fea0003800200 */
.L_x_25:
[----:B------:R-:W-:Y:S05]  /*04e0*/  @!P0 EXIT ;  /* 0x000000000000894d */ /* 0x000fea0003800000 */
.L_x_28:
[----:B0-----:R-:W-:-:S05]  /*04f0*/  IADD3 R11, PT, PT, R7, UR4, RZ ;  /* 0x00000004070b7c10 */ /* 0x001fca000fffe0ff */
[----:B--2---:R-:W-:-:S05]  /*0500*/  IMAD.WIDE R10, R11, 0x4, R4 ;  /* 0x000000040b0a7825 */ /* 0x004fca00078e0204 */
[----:B------:R-:W2:Y:S01]  /*0510*/  LDG.E R6, desc[UR6][R10.64] ;  /* 0x000000060a067981 */ /* 0x000ea2000c1e1900 */
[----:B---3--:R-:W-:-:S04]  /*0520*/  IMAD.WIDE R12, R7, 0x4, R4 ;  /* 0x00000004070c7825 */ /* 0x008fc800078e0204 */
[----:B------:R-:W-:Y:S01]  /*0530*/  IMAD.WIDE R8, R7, 0x4, R2 ;  /* 0x0000000407087825 */ /* 0x000fe200078e0202 */
[----:B------:R-:W3:Y:S04]  /*0540*/  LDG.E R16, desc[UR6][R12.64] ;  /* 0x000000060c107981 */ /* 0x000ee8000c1e1900 */
[----:B------:R-:W4:Y:S01]  /*0550*/  LDG.E R15, desc[UR6][R8.64] ;  /* 0x00000006080f7981 */ /* 0x000f22000c1e1900 */
[----:B--2---:R-:W-:-:S04]  /*0560*/  FMUL R6, R6, 2 ;  /* 0x4000000006067820 */ /* 0x004fc80000400000 */
[----:B------:R-:W-:Y:S01]  /*0570*/  FMUL R6, R6, 1.4426950216293334961 ;  /* 0x3fb8aa3b06067820 */ /* 0x000fe20000400000 */
[----:B---3--:R-:W-:-:S04]  /*0580*/  FMUL R17, R16, R16 ;  /* 0x0000001010117220 */ /* 0x008fc80000400000 */
[----:B------:R-:W-:Y:S01]  /*0590*/  FSETP.GEU.AND P0, PT, R6, -126, PT ;  /* 0xc2fc00000600780b */ /* 0x000fe20003f0e000 */
[----:B----4-:R-:W-:Y:S01]  /*05a0*/  FMUL R16, R15, R16 ;  /* 0x000000100f107220 */ /* 0x010fe20000400000 */
[----:B------:R-:W-:Y:S01]  /*05b0*/  FMUL R17, R17, 0.5 ;  /* 0x3f00000011117820 */ /* 0x000fe20000400000 */
[----:B------:R-:W-:-:S03]  /*05c0*/  FMUL R15, R15, R15 ;  /* 0x0000000f0f0f7220 */ /* 0x000fc60000400000 */
[----:B------:R-:W-:-:S04]  /*05d0*/  FADD R16, R17, -R16 ;  /* 0x8000001011107221 */ /* 0x000fc80000000000 */
[----:B------:R-:W-:-:S03]  /*05e0*/  FFMA R15, R15, 0.5, R16 ;  /* 0x3f0000000f0f7823 */ /* 0x000fc60000000010 */
[----:B------:R-:W-:-:S04]  /*05f0*/  @!P0 FMUL R6, R6, 0.5 ;  /* 0x3f00000006068820 */ /* 0x000fc80000400000 */
[----:B------:R-:W0:Y:S02]  /*0600*/  MUFU.EX2 R14, R6 ;  /* 0x00000006000e7308 */ /* 0x000e240000000800 */
[----:B0-----:R-:W-:-:S04]  /*0610*/  @!P0 FMUL R14, R14, R14 ;  /* 0x0000000e0e0e8220 */ /* 0x001fc80000400000 */
[----:B------:R-:W-:-:S05]  /*0620*/  FMUL R19, R14, R15 ;  /* 0x0000000f0e137220 */ /* 0x000fca0000400000 */
[----:B------:R-:W-:Y:S04]  /*0630*/  STG.E desc[UR6][R12.64], R19 ;  /* 0x000000130c007986 */ /* 0x000fe8000c101906 */
[----:B------:R-:W2:Y:S01]  /*0640*/  LDG.E R14, desc[UR6][R10.64] ;  /* 0x000000060a0e7981 */ /* 0x000ea2000c1e1900 */
[----:B------:R-:W-:-:S04]  /*0650*/  IMAD.WIDE R16, R0, 0x4, R12 ;  /* 0x0000000400107825 */ /* 0x000fc800078e020c */
[----:B------:R-:W-:-:S04]  /*0660*/  IMAD.WIDE R8, R0, 0x4, R8 ;  /* 0x0000000400087825 */ /* 0x000fc800078e0208 */
[----:B--2---:R-:W-:Y:S01]  /*0670*/  FADD R21, -R14, 0.91893851757049560547 ;  /* 0x3f6b3f8e0e157421 */ /* 0x004fe20000000100 */
[----:B------:R-:W-:-:S04]  /*0680*/  IMAD.WIDE R14, R0, 0x4, R10 ;  /* 0x00000004000e7825 */ /* 0x000fc800078e020a */
[----:B------:R0:W-:Y:S04]  /*0690*/  STG.E desc[UR6][R10.64], R21 ;  /* 0x000000150a007986 */ /* 0x0001e8000c101906 */
[----:B------:R-:W2:Y:S04]  /*06a0*/  LDG.E R6, desc[UR6][R14.64] ;  /* 0x000000060e067981 */ /* 0x000ea8000c1e1900 */
[----:B------:R-:W0:Y:S04]  /*06b0*/  LDG.E R23, desc[UR6][R16.64] ;  /* 0x0000000610177981 */ /* 0x000e28000c1e1900 */
[----:B------:R-:W3:Y:S01]  /*06c0*/  LDG.E R18, desc[UR6][R8.64] ;  /* 0x0000000608127981 */ /* 0x000ee2000c1e1900 */
[----:B--2---:R-:W-:-:S04]  /*06d0*/  FMUL R6, R6, 2 ;  /* 0x4000000006067820 */ /* 0x004fc80000400000 */
[----:B------:R-:W-:Y:S01]  /*06e0*/  FMUL R6, R6, 1.4426950216293334961 ;  /* 0x3fb8aa3b06067820 */ /* 0x000fe20000400000 */
[-C--:B0-----:R-:W-:Y:S01]  /*06f0*/  FMUL R10, R23, R23.reuse ;  /* 0x00000017170a7220 */ /* 0x081fe20000400000 */
[----:B---3--:R-:W-:-:S03]  /*0700*/  FMUL R23, R18, R23 ;  /* 0x0000001712177220 */ /* 0x008fc60000400000 */
[----:B------:R-:W-:Y:S01]  /*0710*/  FSETP.GEU.AND P0, PT, R6, -126, PT ;  /* 0xc2fc00000600780b */ /* 0x000fe20003f0e000 */
[----:B------:R-:W-:Y:S01]  /*0720*/  FMUL R10, R10, 0.5 ;  /* 0x3f0000000a0a7820 */ /* 0x000fe20000400000 */
[----:B------:R-:W-:-:S03]  /*0730*/  FMUL R18, R18, R18 ;  /* 0x0000001212127220 */ /* 0x000fc60000400000 */
[----:B------:R-:W-:-:S04]  /*0740*/  FADD R23, R10, -R23 ;  /* 0x800000170a177221 */ /* 0x000fc80000000000 */
[----:B------:R-:W-:-:S04]  /*0750*/  FFMA R23, R18, 0.5, R23 ;  /* 0x3f00000012177823 */ /* 0x000fc80000000017 */
        /* <DEDUP_REMOVED lines=50> */
[----:B------:R0:W-:Y:S04]  /*0a80*/  STG.E desc[UR6][R16.64], R11 ;  /* 0x0000000b10007986 */ /* 0x0001e8000c101906 */
[----:B------:R-:W2:Y:S01]  /*0a90*/  LDG.E R8, desc[UR6][R14.64] ;  /* 0x000000060e087981 */ /* 0x000ea2000c1e1900 */
[----:B------:R-:W-:-:S04]  /*0aa0*/  LEA R7, R0, R7, 0x2 ;  /* 0x0000000700077211 */ /* 0x000fc800078e10ff */
[----:B------:R-:W-:Y:S01]  /*0ab0*/  ISETP.GE.AND P0, PT, R7, UR4, PT ;  /* 0x0000000407007c0c */ /* 0x000fe2000bf06270 */
[----:B--2---:R-:W-:-:S05]  /*0ac0*/  FADD R9, -R8, 0.91893851757049560547 ;  /* 0x3f6b3f8e08097421 */ /* 0x004fca0000000100 */
[----:B------:R0:W-:Y:S07]  /*0ad0*/  STG.E desc[UR6][R14.64], R9 ;  /* 0x000000090e007986 */ /* 0x0001ee000c101906 */
[----:B------:R-:W-:Y:S05]  /*0ae0*/  @!P0 BRA `(.L_x_28) ;  /* 0xfffffff800808947 */ /* 0x000fea000383ffff */
[----:B------:R-:W-:Y:S05]  /*0af0*/  EXIT ;  /* 0x000000000000794d */ /* 0x000fea0003800000 */
.L_x_29:
        /* <DEDUP_REMOVED lines=16> */
.L_x_130:


//--------------------- .text.absErrDeriv         --------------------------
	.section	.text.absErrDeriv,"ax",@progbits
	.align	128
        .global         absErrDeriv
        .type           absErrDeriv,@function
        .size           absErrDeriv,(.L_x_131 - absErrDeriv)
        .other          absErrDeriv,@"STO_CUDA_ENTRY STV_DEFAULT"
absErrDeriv:
.text.absErrDeriv:
        /* <DEDUP_REMOVED lines=26> */
[----:B------:R-:W-:-:S04]  /*01a0*/  IMAD.HI.U32 R5, R8, R7, RZ ;  /* 0x0000000708057227 */ /* 0x000fc800078e00ff */
[----:B------:R-:W-:-:S04]  /*01b0*/  IMAD.MOV R2, RZ, RZ, -R5 ;  /* 0x000000ffff027224 */ /* 0x000fc800078e0a05 */
[----:B------:R-:W-:-:S05]  /*01c0*/  IMAD R7, R0, R2, R7 ;  /* 0x0000000200077224 */ /* 0x000fca00078e0207 */
[----:B------:R-:W-:-:S13]  /*01d0*/  ISETP.GE.U32.AND P0, PT, R7, R0, PT ;  /* 0x000000000700720c */ /* 0x000fda0003f06070 */
[----:B------:R-:W-:Y:S02]  /*01e0*/  @P0 IADD3 R7, PT, PT, -R0, R7, RZ ;  /* 0x0000000700070210 */ /* 0x000fe40007ffe1ff */
[----:B------:R-:W-:Y:S02]  /*01f0*/  @P0 IADD3 R5, PT, PT, R5, 0x1, RZ ;  /* 0x0000000105050810 */ /* 0x000fe40007ffe0ff */
[----:B------:R-:W-:-:S13]  /*0200*/  ISETP.GE.U32.AND P1, PT, R7, R0, PT ;  /* 0x000000000700720c */ /* 0x000fda0003f26070 */
[----:B------:R-:W-:Y:S01]  /*0210*/  @P1 VIADD R5, R5, 0x1 ;  /* 0x0000000105051836 */ /* 0x000fe20000000000 */
[----:B------:R-:W-:-:S04]  /*0220*/  @!P2 LOP3.LUT R5, RZ, R0, RZ, 0x33, !PT ;  /* 0x00000000ff05a212 */ /* 0x000fc800078e33ff */
[----:B------:R-:W-:-:S04]  /*0230*/  IADD3 R2, PT, PT, R6, R5, RZ ;  /* 0x0000000506027210 */ /* 0x000fc80007ffe0ff */
[C---:B------:R-:W-:Y:S02]  /*0240*/  LOP3.LUT R4, R2.reuse, 0x3, RZ, 0xc0, !PT ;  /* 0x0000000302047812 */ /* 0x040fe400078ec0ff */
[----:B------:R-:W-:Y:S02]  /*0250*/  ISETP.GE.U32.AND P1, PT, R2, 0x3, PT ;  /* 0x000000030200780c */ /* 0x000fe40003f26070 */
[----:B------:R-:W-:-:S13]  /*0260*/  ISETP.NE.AND P0, PT, R4, 0x3, PT ;  /* 0x000000030400780c */ /* 0x000fda0003f05270 */
[----:B-1----:R-:W-:Y:S05]  /*0270*/  @!P0 BRA `(.L_x_31) ;  /* 0x00000000004c8947 */ /* 0x002fea0003800000 */
[----:B------:R-:W0:Y:S01]  /*0280*/  LDC.64 R4, c[0x0][0x388] ;  /* 0x0000e200ff047b82 */ /* 0x000e220000000a00 */
[----:B------:R-:W-:-:S04]  /*0290*/  IADD3 R2, PT, PT, R2, 0x1, RZ ;  /* 0x0000000102027810 */ /* 0x000fc80007ffe0ff */
[----:B------:R-:W-:-:S03]  /*02a0*/  LOP3.LUT R2, R2, 0x3, RZ, 0xc0, !PT ;  /* 0x0000000302027812 */ /* 0x000fc600078ec0ff */
[----:B------:R-:W1:Y:S02]  /*02b0*/  LDC.64 R6, c[0x0][0x390] ;  /* 0x0000e400ff067b82 */ /* 0x000e640000000a00 */
[----:B------:R-:W-:-:S06]  /*02c0*/  IMAD.MOV R2, RZ, RZ, -R2 ;  /* 0x000000ffff027224 */ /* 0x000fcc00078e0a02 */
[----:B------:R-:W2:Y:S02]  /*02d0*/  LDC.64 R8, c[0x0][0x398] ;  /* 0x0000e600ff087b82 */ /* 0x000ea40000000a00 */
.L_x_32:
[----:B-1----:R-:W-:-:S04]  /*02e0*/  IMAD.WIDE R12, R3, 0x4, R6 ;  /* 0x00000004030c7825 */ /* 0x002fc800078e0206 */
[C---:B0-----:R-:W-:Y:S02]  /*02f0*/  IMAD.WIDE R14, R3.reuse, 0x4, R4 ;  /* 0x00000004030e7825 */ /* 0x041fe400078e0204 */
[----:B---3--:R-:W3:Y:S04]  /*0300*/  LDG.E R13, desc[UR4][R12.64] ;  /* 0x000000040c0d7981 */ /* 0x008ee8000c1e1900 */
[----:B------:R-:W3:Y:S01]  /*0310*/  LDG.E R14, desc[UR4][R14.64] ;  /* 0x000000040e0e7981 */ /* 0x000ee2000c1e1900 */
[----:B------:R-:W-:Y:S01]  /*0320*/  MOV R17, 0x3f800000 ;  /* 0x3f80000000117802 */ /* 0x000fe20000000f00 */
[----:B--2---:R-:W-:Y:S01]  /*0330*/  IMAD.WIDE R10, R3, 0x4, R8 ;  /* 0x00000004030a7825 */ /* 0x004fe200078e0208 */
[----:B------:R-:W-:-:S03]  /*0340*/  IADD3 R2, PT, PT, R2, 0x1, RZ ;  /* 0x0000000102027810 */ /* 0x000fc60007ffe0ff */
[----:B------:R-:W-:Y:S01]  /*0350*/  IMAD.IADD R3, R0, 0x1, R3 ;  /* 0x0000000100037824 */ /* 0x000fe200078e0203 */
[----:B------:R-:W-:Y:S01]  /*0360*/  ISETP.NE.AND P0, PT, R2, RZ, PT ;  /* 0x000000ff0200720c */ /* 0x000fe20003f05270 */
[----:B---3--:R-:W-:-:S05]  /*0370*/  FADD R16, R14, -R13 ;  /* 0x8000000d0e107221 */ /* 0x008fca0000000000 */
[----:B------:R-:W-:-:S05]  /*0380*/  LOP3.LUT R17, R17, 0x80000000, R16, 0xb8, !PT ;  /* 0x8000000011117812 */ /* 0x000fca00078eb810 */
[----:B------:R3:W-:Y:S02]  /*0390*/  STG.E desc[UR4][R10.64], R17 ;  /* 0x000000110a007986 */ /* 0x0007e4000c101904 */
[----:B------:R-:W-:Y:S05]  /*03a0*/  @P0 BRA `(.L_x_32) ;  /* 0xfffffffc00cc0947 */ /* 0x000fea000383ffff */
.L_x_31:
[----:B------:R-:W-:Y:S05]  /*03b0*/  BSYNC.RECONVERGENT B0 ;  /* 0x0000000000007941 */ /* 0x000fea0003800200 */
.L_x_30:
[----:B------:R-:W-:Y:S05]  /*03c0*/  @!P1 EXIT ;  /* 0x000000000000994d */ /* 0x000fea0003800000 */
.L_x_33:
[----:B0-----:R-:W0:Y:S08]  /*03d0*/  LDC.64 R4, c[0x0][0x388] ;  /* 0x0000e200ff047b82 */ /* 0x001e300000000a00 */
[----:B------:R-:W3:Y:S01]  /*03e0*/  LDC.64 R6, c[0x0][0x390] ;  /* 0x0000e400ff067b82 */ /* 0x000ee20000000a00 */
[----:B0-----:R-:W-:-:S07]  /*03f0*/  IMAD.WIDE R8, R3, 0x4, R4 ;  /* 0x0000000403087825 */ /* 0x001fce00078e0204 */
[----:B------:R-:W0:Y:S01]  /*0400*/  LDC.64 R4, c[0x0][0x398] ;  /* 0x0000e600ff047b82 */ /* 0x000e220000000a00 */
[----:B------:R-:W2:Y:S01]  /*0410*/  LDG.E R2, desc[UR4][R8.64] ;  /* 0x0000000408027981 */ /* 0x000ea2000c1e1900 */
[----:B---3--:R-:W-:-:S05]  /*0420*/  IMAD.WIDE R10, R3, 0x4, R6 ;  /* 0x00000004030a7825 */ /* 0x008fca00078e0206 */
[----:B------:R-:W2:Y:S01]  /*0430*/  LDG.E R7, desc[UR4][R10.64] ;  /* 0x000000040a077981 */ /* 0x000ea2000c1e1900 */
[----:B0-----:R-:W-:-:S04]  /*0440*/  IMAD.WIDE R14, R3, 0x4, R4 ;  /* 0x00000004030e7825 */ /* 0x001fc800078e0204 */
[----:B------:R-:W-:-:S04]  /*0450*/  IMAD.WIDE R4, R0, 0x4, R8 ;  /* 0x0000000400047825 */ /* 0x000fc800078e0208 */
[----:B--2---:R-:W-:Y:S01]  /*0460*/  FADD R7, R2, -R7 ;  /* 0x8000000702077221 */ /* 0x004fe20000000000 */
[----:B------:R-:W-:-:S05]  /*0470*/  HFMA2 R2, -RZ, RZ, 1.875, 0 ;  /* 0x3f800000ff027431 */ /* 0x000fca00000001ff */
[----:B------:R-:W-:Y:S01]  /*0480*/  LOP3.LUT R17, R2, 0x80000000, R7, 0xb8, !PT ;  /* 0x8000000002117812 */ /* 0x000fe200078eb807 */
[----:B------:R-:W-:-:S04]  /*0490*/  IMAD.WIDE R6, R0, 0x4, R10 ;  /* 0x0000000400067825 */ /* 0x000fc800078e020a */
[----:B------:R0:W-:Y:S04]  /*04a0*/  STG.E desc[UR4][R14.64], R17 ;  /* 0x000000110e007986 */ /* 0x0001e8000c101904 */
[----:B------:R-:W2:Y:S04]  /*04b0*/  LDG.E R12, desc[UR4][R4.64] ;  /* 0x00000004040c7981 */ /* 0x000ea8000c1e1900 */
[----:B------:R-:W2:Y:S02]  /*04c0*/  LDG.E R9, desc[UR4][R6.64] ;  /* 0x0000000406097981 */ /* 0x000ea4000c1e1900 */
[----:B--2---:R-:W-:Y:S01]  /*04d0*/  FADD R11, R12, -R9 ;  /* 0x800000090c0b7221 */ /* 0x004fe20000000000 */
[----:B------:R-:W-:-:S04]  /*04e0*/  IMAD.WIDE R8, R0, 0x4, R14 ;  /* 0x0000000400087825 */ /* 0x000fc800078e020e */
[----:B------:R-:W-:Y:S01]  /*04f0*/  LOP3.LUT R19, R2, 0x80000000, R11, 0xb8, !PT ;  /* 0x8000000002137812 */ /* 0x000fe200078eb80b */
[----:B------:R-:W-:-:S04]  /*0500*/  IMAD.WIDE R10, R0, 0x4, R4 ;  /* 0x00000004000a7825 */ /* 0x000fc800078e0204 */
[C---:B------:R-:W-:Y:S01]  /*0510*/  IMAD.WIDE R12, R0.reuse, 0x4, R6 ;  /* 0x00000004000c7825 */ /* 0x040fe200078e0206 */
[----:B------:R1:W-:Y:S04]  /*0520*/  STG.E desc[UR4][R8.64], R19 ;  /* 0x0000001308007986 */ /* 0x0003e8000c101904 */
[----:B------:R-:W2:Y:S04]  /*0530*/  LDG.E R16, desc[UR4][R10.64] ;  /* 0x000000040a107981 */ /* 0x000ea8000c1e1900 */
[----:B------:R-:W2:Y:S01]  /*0540*/  LDG.E R21, desc[UR4][R12.64] ;  /* 0x000000040c157981 */ /* 0x000ea2000c1e1900 */
[----:B------:R-:W-:-:S04]  /*0550*/  IMAD.WIDE R4, R0, 0x4, R8 ;  /* 0x0000000400047825 */ /* 0x000fc800078e0208 */
[----:B------:R-:W-:-:S04]  /*0560*/  IMAD.WIDE R6, R0, 0x4, R10 ;  /* 0x0000000400067825 */ /* 0x000fc800078e020a */
[----:B0-----:R-:W-:-:S04]  /*0570*/  IMAD.WIDE R14, R0, 0x4, R12 ;  /* 0x00000004000e7825 */ /* 0x001fc800078e020c */
[----:B--2---:R-:W-:-:S05]  /*0580*/  FADD R21, R16, -R21 ;  /* 0x8000001510157221 */ /* 0x004fca0000000000 */
[----:B------:R-:W-:-:S05]  /*0590*/  LOP3.LUT R21, R2, 0x80000000, R21, 0xb8, !PT ;  /* 0x8000000002157812 */ /* 0x000fca00078eb815 */
[----:B------:R0:W-:Y:S04]  /*05a0*/  STG.E desc[UR4][R4.64], R21 ;  /* 0x0000001504007986 */ /* 0x0001e8000c101904 */
[----:B------:R-:W2:Y:S04]  /*05b0*/  LDG.E R6, desc[UR4][R6.64] ;  /* 0x0000000406067981 */ /* 0x000ea8000c1e1900 */
[----:B------:R-:W2:Y:S01]  /*05c0*/  LDG.E R15, desc[UR4][R14.64] ;  /* 0x000000040e0f7981 */ /* 0x000ea2000c1e1900 */
[C---:B-1----:R-:W-:Y:S01]  /*05d0*/  IMAD.WIDE R8, R0.reuse, 0x4, R4 ;  /* 0x0000000400087825 */ /* 0x042fe200078e0204 */
[----:B------:R-:W-:-:S04]  /*05e0*/  LEA R3, R0, R3, 0x2 ;  /* 0x0000000300037211 */ /* 0x000fc800078e10ff */
[----:B------:R-:W-:Y:S01]  /*05f0*/  ISETP.GE.AND P0, PT, R3, UR6, PT ;  /* 0x0000000603007c0c */ /* 0x000fe2000bf06270 */
[----:B--2---:R-:W-:-:S05]  /*0600*/  FADD R17, R6, -R15 ;  /* 0x8000000f06117221 */ /* 0x004fca0000000000 */
[----:B------:R-:W-:-:S05]  /*0610*/  LOP3.LUT R17, R2, 0x80000000, R17, 0xb8, !PT ;  /* 0x8000000002117812 */ /* 0x000fca00078eb811 */
[----:B------:R0:W-:Y:S02]  /*0620*/  STG.E desc[UR4][R8.64], R17 ;  /* 0x0000001108007986 */ /* 0x0001e4000c101904 */
[----:B------:R-:W-:Y:S05]  /*0630*/  @!P0 BRA `(.L_x_33) ;  /* 0xfffffffc00648947 */ /* 0x000fea000383ffff */
[----:B------:R-:W-:Y:S05]  /*0640*/  EXIT ;  /* 0x000000000000794d */ /* 0x000fea0003800000 */
.L_x_34:
        /* <DEDUP_REMOVED lines=11> */
.L_x_131:


//--------------------- .text.crossEntropyDeriv   --------------------------
	.section	.text.crossEntropyDeriv,"ax",@progbits
	.align	128
        .global         crossEntropyDeriv
        .type           crossEntropyDeriv,@function
        .size           crossEntropyDeriv,(.L_x_124 - crossEntropyDeriv)
        .other          crossEntropyDeriv,@"STO_CUDA_ENTRY STV_DEFAULT"
crossEntropyDeriv:
.text.crossEntropyDeriv:
[----:B------:R-:W-:Y:S01]  /*0000*/  LDC R1, c[0x0][0x37c] ;  /* 0x0000df00ff017b82 */ /* 0x000fe20000000800 */
[----:B------:R-:W0:Y:S01]  /*0010*/  S2R R6, SR_TID.X ;  /* 0x0000000000067919 */ /* 0x000e220000002100 */
[----:B------:R-:W0:Y:S06]  /*0020*/  LDCU UR4, c[0x0][0x380] ;  /* 0x00007000ff0477ac */ /* 0x000e2c0008000800 */
[----:B------:R-:W1:Y:S01]  /*0030*/  LDC R7, c[0x0][0x360] ;  /* 0x0000d800ff077b82 */ /* 0x000e620000000800 */
[----:B------:R-:W-:Y:S01]  /*0040*/  BSSY.RECONVERGENT B0, `(.L_x_35) ;  /* 0x0000045000007945 */ /* 0x000fe20003800200 */
[----:B------:R-:W-:Y:S01]  /*0050*/  MOV R3, 0xff800000 ;  /* 0xff80000000037802 */ /* 0x000fe20000000f00 */
[----:B------:R-:W2:Y:S01]  /*0060*/  LDCU.64 UR8, c[0x0][0x358] ;  /* 0x00006b00ff0877ac */ /* 0x000ea20008000a00 */
[----:B0-----:R-:W-:-:S13]  /*0070*/  ISETP.GE.AND P0, PT, R6, UR4, PT ;  /* 0x0000000406007c0c */ /* 0x001fda000bf06270 */
[----:B--2---:R-:W-:Y:S05]  /*0080*/  @P0 BRA `(.L_x_36) ;  /* 0x0000000400000947 */ /* 0x004fea0003800000 */
[----:B-1----:R-:W0:Y:S01]  /*0090*/  I2F.U32.RP R8, R7 ;  /* 0x0000000700087306 */ /* 0x002e220000209000 */
[----:B------:R-:W-:Y:S01]  /*00a0*/  IMAD.IADD R0, R6, 0x1, R7 ;  /* 0x0000000106007824 */ /* 0x000fe200078e0207 */
[----:B------:R-:W-:Y:S01]  /*00b0*/  ISETP.NE.U32.AND P2, PT, R7, RZ, PT ;  /* 0x000000ff0700720c */ /* 0x000fe20003f45070 */
[----:B------:R-:W-:Y:S03]  /*00c0*/  BSSY.RECONVERGENT B1, `(.L_x_37) ;  /* 0x000002a000017945 */ /* 0x000fe60003800200 */
[C---:B------:R-:W-:Y:S02]  /*00d0*/  ISETP.GE.U32.AND P0, PT, R0.reuse, UR4, PT ;  /* 0x0000000400007c0c */ /* 0x040fe4000bf06070 */
[----:B------:R-:W-:Y:S01]  /*00e0*/  VIMNMX.U32 R5, PT, PT, R0, UR4, !PT ;  /* 0x0000000400057c48 */ /* 0x000fe2000ffe0000 */
[----:B0-----:R-:W0:Y:S02]  /*00f0*/  MUFU.RCP R8, R8 ;  /* 0x0000000800087308 */ /* 0x001e240000001000 */
[----:B0-----:R-:W-:-:S06]  /*0100*/  VIADD R2, R8, 0xffffffe ;  /* 0x0ffffffe08027836 */ /* 0x001fcc0000000000 */
[----:B------:R0:W1:Y:S02]  /*0110*/  F2I.FTZ.U32.TRUNC.NTZ R3, R2 ;  /* 0x0000000200037305 */ /* 0x000064000021f000 */
[----:B0-----:R-:W-:Y:S01]  /*0120*/  HFMA2 R2, -RZ, RZ, 0, 0 ;  /* 0x00000000ff027431 */ /* 0x001fe200000001ff */
[----:B-1----:R-:W-:-:S05]  /*0130*/  IADD3 R4, PT, PT, RZ, -R3, RZ ;  /* 0x80000003ff047210 */ /* 0x002fca0007ffe0ff */
[----:B------:R-:W-:Y:S01]  /*0140*/  IMAD R9, R4, R7, RZ ;  /* 0x0000000704097224 */ /* 0x000fe200078e02ff */
[----:B------:R-:W-:-:S03]  /*0150*/  SEL R4, RZ, 0x1, P0 ;  /* 0x00000001ff047807 */ /* 0x000fc60000000000 */
[----:B------:R-:W-:Y:S01]  /*0160*/  IMAD.HI.U32 R3, R3, R9, R2 ;  /* 0x0000000903037227 */ /* 0x000fe200078e0002 */
[----:B------:R-:W-:-:S05]  /*0170*/  IADD3 R0, PT, PT, R5, -R0, -R4 ;  /* 0x8000000005007210 */ /* 0x000fca0007ffe804 */
[----:B------:R-:W-:-:S04]  /*0180*/  IMAD.HI.U32 R3, R3, R0, RZ ;  /* 0x0000000003037227 */ /* 0x000fc800078e00ff */
[----:B------:R-:W-:-:S04]  /*0190*/  IMAD.MOV R2, RZ, RZ, -R3 ;  /* 0x000000ffff027224 */ /* 0x000fc800078e0a03 */
[----:B------:R-:W-:-:S05]  /*01a0*/  IMAD R0, R7, R2, R0 ;  /* 0x0000000207007224 */ /* 0x000fca00078e0200 */
[----:B------:R-:W-:-:S13]  /*01b0*/  ISETP.GE.U32.AND P0, PT, R0, R7, PT ;  /* 0x000000070000720c */ /* 0x000fda0003f06070 */
[----:B------:R-:W-:Y:S01]  /*01c0*/  @P0 IADD3 R0, PT, PT, R0, -R7, RZ ;  /* 0x8000000700000210 */ /* 0x000fe20007ffe0ff */
[----:B------:R-:W-:-:S03]  /*01d0*/  @P0 VIADD R3, R3, 0x1 ;  /* 0x0000000103030836 */ /* 0x000fc60000000000 */
[----:B------:R-:W-:-:S13]  /*01e0*/  ISETP.GE.U32.AND P1, PT, R0, R7, PT ;  /* 0x000000070000720c */ /* 0x000fda0003f26070 */
[----:B------:R-:W-:Y:S02]  /*01f0*/  @P1 IADD3 R3, PT, PT, R3, 0x1, RZ ;  /* 0x0000000103031810 */ /* 0x000fe40007ffe0ff */
[----:B------:R-:W-:-:S05]  /*0200*/  @!P2 LOP3.LUT R3, RZ, R7, RZ, 0x33, !PT ;  /* 0x00000007ff03a212 */ /* 0x000fca00078e33ff */
[----:B------:R-:W-:Y:S01]  /*0210*/  IMAD.IADD R2, R4, 0x1, R3 ;  /* 0x0000000104027824 */ /* 0x000fe200078e0203 */
[----:B------:R-:W-:-:S04]  /*0220*/  MOV R3, 0xff800000 ;  /* 0xff80000000037802 */ /* 0x000fc80000000f00 */
[C---:B------:R-:W-:Y:S02]  /*0230*/  LOP3.LUT R0, R2.reuse, 0x3, RZ, 0xc0, !PT ;  /* 0x0000000302007812 */ /* 0x040fe400078ec0ff */
[----:B------:R-:W-:Y:S02]  /*0240*/  ISETP.GE.U32.AND P1, PT, R2, 0x3, PT ;  /* 0x000000030200780c */ /* 0x000fe40003f26070 */
[----:B------:R-:W-:Y:S01]  /*0250*/  ISETP.NE.AND P0, PT, R0, 0x3, PT ;  /* 0x000000030000780c */ /* 0x000fe20003f05270 */
[----:B------:R-:W-:-:S12]  /*0260*/  IMAD.MOV.U32 R0, RZ, RZ, R6 ;  /* 0x000000ffff007224 */ /* 0x000fd800078e0006 */
[----:B------:R-:W-:Y:S05]  /*0270*/  @!P0 BRA `(.L_x_38) ;  /* 0x0000000000388947 */ /* 0x000fea0003800000 */
[----:B------:R-:W0:Y:S01]  /*0280*/  LDC.64 R4, c[0x0][0x390] ;  /* 0x0000e400ff047b82 */ /* 0x000e220000000a00 */
[----:B------:R-:W-:Y:S01]  /*0290*/  IADD3 R0, PT, PT, R2, 0x1, RZ ;  /* 0x0000000102007810 */ /* 0x000fe20007ffe0ff */
[----:B------:R-:W-:-:S03]  /*02a0*/  IMAD.MOV.U32 R3, RZ, RZ, -0x800000 ;  /* 0xff800000ff037424 */ /* 0x000fc600078e00ff */
[----:B------:R-:W-:Y:S02]  /*02b0*/  LOP3.LUT R2, R0, 0x3, RZ, 0xc0, !PT ;  /* 0x0000000300027812 */ /* 0x000fe400078ec0ff */
[----:B------:R-:W-:-:S03]  /*02c0*/  MOV R0, R6 ;  /* 0x0000000600007202 */ /* 0x000fc60000000f00 */
[----:B------:R-:W-:Y:S02]  /*02d0*/  IMAD.MOV R2, RZ, RZ, -R2 ;  /* 0x000000ffff027224 */ /* 0x000fe400078e0a02 */
[----:B0-----:R-:W-:-:S07]  /*02e0*/  IMAD.WIDE.U32 R4, R6, 0x4, R4 ;  /* 0x0000000406047825 */ /* 0x001fce00078e0004 */
.L_x_39:
[----:B------:R0:W2:Y:S01]  /*02f0*/  LDG.E R8, desc[UR8][R4.64] ;  /* 0x0000000804087981 */ /* 0x0000a2000c1e1900 */
[----:B------:R-:W-:Y:S01]  /*0300*/  IADD3 R2, PT, PT, R2, 0x1, RZ ;  /* 0x0000000102027810 */ /* 0x000fe20007ffe0ff */
[----:B------:R-:W-:-:S03]  /*0310*/  IMAD.IADD R0, R7, 0x1, R0 ;  /* 0x0000000107007824 */ /* 0x000fc600078e0200 */
[----:B------:R-:W-:Y:S01]  /*0320*/  ISETP.NE.AND P0, PT, R2, RZ, PT ;  /* 0x000000ff0200720c */ /* 0x000fe20003f05270 */
[----:B0-----:R-:W-:Y:S01]  /*0330*/  IMAD.WIDE.U32 R4, R7, 0x4, R4 ;  /* 0x0000000407047825 */ /* 0x001fe200078e0004 */
[----:B--2---:R-:W-:-:S11]  /*0340*/  FMNMX R3, R8, R3, !PT ;  /* 0x0000000308037209 */ /* 0x004fd60007800000 */
[----:B------:R-:W-:Y:S05]  /*0350*/  @P0 BRA `(.L_x_39) ;  /* 0xfffffffc00e40947 */ /* 0x000fea000383ffff */
.L_x_38:
[----:B------:R-:W-:Y:S05]  /*0360*/  BSYNC.RECONVERGENT B1 ;  /* 0x0000000000017941 */ /* 0x000fea0003800200 */
.L_x_37:
[----:B------:R-:W-:Y:S05]  /*0370*/  @!P1 BRA `(.L_x_36) ;  /* 0x0000000000449947 */ /* 0x000fea0003800000 */
.L_x_40:
[----:B------:R-:W0:Y:S01]  /*0380*/  LDC.64 R12, c[0x0][0x390] ;  /* 0x0000e400ff0c7b82 */ /* 0x000e220000000a00 */
[----:B------:R-:W-:-:S05]  /*0390*/  IADD3 R8, PT, PT, R7, R0, RZ ;  /* 0x0000000007087210 */ /* 0x000fca0007ffe0ff */
[----:B------:R-:W-:Y:S02]  /*03a0*/  IMAD.IADD R10, R8, 0x1, R7 ;  /* 0x00000001080a7824 */ /* 0x000fe400078e0207 */
[----:B0-----:R-:W-:-:S03]  /*03b0*/  IMAD.WIDE.U32 R4, R0, 0x4, R12 ;  /* 0x0000000400047825 */ /* 0x001fc600078e000c */
[----:B------:R-:W-:Y:S01]  /*03c0*/  IADD3 R0, PT, PT, R10, R7, RZ ;  /* 0x000000070a007210 */ /* 0x000fe20007ffe0ff */
[--C-:B------:R-:W-:Y:S02]  /*03d0*/  IMAD.WIDE.U32 R8, R8, 0x4, R12.reuse ;  /* 0x0000000408087825 */ /* 0x100fe400078e000c */
[----:B------:R-:W2:Y:S02]  /*03e0*/  LDG.E R4, desc[UR8][R4.64] ;  /* 0x0000000804047981 */ /* 0x000ea4000c1e1900 */
[--C-:B------:R-:W-:Y:S02]  /*03f0*/  IMAD.WIDE.U32 R10, R10, 0x4, R12.reuse ;  /* 0x000000040a0a7825 */ /* 0x100fe400078e000c */
[----:B------:R-:W2:Y:S02]  /*0400*/  LDG.E R8, desc[UR8][R8.64] ;  /* 0x0000000808087981 */ /* 0x000ea4000c1e1900 */
[C---:B------:R-:W-:Y:S02]  /*0410*/  IMAD.WIDE.U32 R12, R0.reuse, 0x4, R12 ;  /* 0x00000004000c7825 */ /* 0x040fe400078e000c */
[----:B------:R-:W3:Y:S04]  /*0420*/  LDG.E R10, desc[UR8][R10.64] ;  /* 0x000000080a0a7981 */ /* 0x000ee8000c1e1900 */
[----:B------:R-:W3:Y:S01]  /*0430*/  LDG.E R12, desc[UR8][R12.64] ;  /* 0x000000080c0c7981 */ /* 0x000ee2000c1e1900 */
[----:B------:R-:W-:-:S05]  /*0440*/  IMAD.IADD R0, R0, 0x1, R7 ;  /* 0x0000000100007824 */ /* 0x000fca00078e0207 */
[----:B------:R-:W-:Y:S02]  /*0450*/  ISETP.GE.AND P0, PT, R0, UR4, PT ;  /* 0x0000000400007c0c */ /* 0x000fe4000bf06270 */
[----:B--2---:R-:W-:-:S04]  /*0460*/  FMNMX3 R3, R3, R4, R8, !PT ;  /* 0x0000000403037276 */ /* 0x004fc80007800008 */
[----:B---3--:R-:W-:-:S07]  /*0470*/  FMNMX3 R3, R3, R10, R12, !PT ;  /* 0x0000000a03037276 */ /* 0x008fce000780000c */
[----:B------:R-:W-:Y:S05]  /*0480*/  @!P0 BRA `(.L_x_40) ;  /* 0xfffffffc00bc8947 */ /* 0x000fea000383ffff */
.L_x_36:
[----:B------:R-:W-:Y:S05]  /*0490*/  BSYNC.RECONVERGENT B0 ;  /* 0x0000000000007941 */ /* 0x000fea0003800200 */
.L_x_35:
[----:B------:R-:W0:Y:S01]  /*04a0*/  S2UR UR5, SR_CgaCtaId ;  /* 0x00000000000579c3 */ /* 0x000e220000008800 */
[----:B------:R-:W-:Y:S01]  /*04b0*/  UMOV UR4, 0x400 ;  /* 0x0000040000047882 */ /* 0x000fe20000000000 */
[----:B-1----:R-:W-:-:S06]  /*04c0*/  ISETP.GE.U32.AND P0, PT, R7, 0x2, PT ;  /* 0x000000020700780c */ /* 0x002fcc0003f06070 */
[----:B------:R-:W1:Y:S01]  /*04d0*/  S2UR UR6, SR_CgaCtaId ;  /* 0x00000000000679c3 */ /* 0x000e620000008800 */
[----:B0-----:R-:W-:-:S03]  /*04e0*/  ULEA UR4, UR5, UR4, 0x18 ;  /* 0x0000000405047291 */ /* 0x001fc6000f8ec0ff */
[----:B------:R-:W-:-:S03]  /*04f0*/  UMOV UR5, 0x400 ;  /* 0x0000040000057882 */ /* 0x000fc60000000000 */
[----:B------:R-:W-:Y:S01]  /*0500*/  LEA R0, R6, UR4, 0x2 ;  /* 0x0000000406007c11 */ /* 0x000fe2000f8e10ff */
[----:B-1----:R-:W-:-:S04]  /*0510*/  ULEA UR5, UR6, UR5, 0x18 ;  /* 0x0000000506057291 */ /* 0x002fc8000f8ec0ff */
[----:B------:R0:W-:Y:S01]  /*0520*/  STS [R0], R3 ;  /* 0x0000000300007388 */ /* 0x0001e20000000800 */
[----:B------:R-:W-:Y:S06]  /*0530*/  BAR.SYNC.DEFER_BLOCKING 0x0 ;  /* 0x0000000000007b1d */ /* 0x000fec0000010000 */
[----:B------:R-:W-:Y:S05]  /*0540*/  @!P0 BRA `(.L_x_41) ;  /* 0x0000000000308947 */ /* 0x000fea0003800000 */
[----:B------:R-:W-:-:S07]  /*0550*/  MOV R2, R7 ;  /* 0x0000000700027202 */ /* 0x000fce0000000f00 */
.L_x_42:
[----:B------:R-:W-:-:S04]  /*0560*/  SHF.R.U32.HI R5, RZ, 0x1, R2 ;  /* 0x00000001ff057819 */ /* 0x000fc80000011602 */
[----:B------:R-:W-:-:S13]  /*0570*/  ISETP.GE.U32.AND P0, PT, R6, R5, PT ;  /* 0x000000050600720c */ /* 0x000fda0003f06070 */
[----:B------:R-:W-:Y:S01]  /*0580*/  @!P0 IMAD R4, R5, 0x4, R0 ;  /* 0x0000000405048824 */ /* 0x000fe200078e0200 */
[----:B0-----:R-:W-:Y:S05]  /*0590*/  @!P0 LDS R3, [R0] ;  /* 0x0000000000038984 */ /* 0x001fea0000000800 */
[----:B------:R-:W0:Y:S02]  /*05a0*/  @!P0 LDS R4, [R4] ;  /* 0x0000000004048984 */ /* 0x000e240000000800 */
[----:B0-----:R-:W-:-:S05]  /*05b0*/  @!P0 FMNMX R3, R3, R4, !PT ;  /* 0x0000000403038209 */ /* 0x001fca0007800000 */
[----:B------:R1:W-:Y:S01]  /*05c0*/  @!P0 STS [R0], R3 ;  /* 0x0000000300008388 */ /* 0x0003e20000000800 */
[----:B------:R-:W-:Y:S01]  /*05d0*/  BAR.SYNC.DEFER_BLOCKING 0x0 ;  /* 0x0000000000007b1d */ /* 0x000fe20000010000 */
[----:B------:R-:W-:Y:S02]  /*05e0*/  ISETP.GT.U32.AND P0, PT, R2, 0x3, PT ;  /* 0x000000030200780c */ /* 0x000fe40003f04070 */
[----:B------:R-:W-:-:S11]  /*05f0*/  MOV R2, R5 ;  /* 0x0000000500027202 */ /* 0x000fd60000000f00 */
[----:B-1----:R-:W-:Y:S05]  /*0600*/  @P0 BRA `(.L_x_42) ;  /* 0xfffffffc00d40947 */ /* 0x002fea000383ffff */
.L_x_41:
[----:B------:R-:W1:Y:S01]  /*0610*/  LDCU UR10, c[0x0][0x380] ;  /* 0x00007000ff0a77ac */ /* 0x000e620008000800 */
[----:B------:R-:W2:Y:S01]  /*0620*/  LDS R8, [UR5] ;  /* 0x00000005ff087984 */ /* 0x000ea20008000800 */
[----:B------:R-:W-:Y:S01]  /*0630*/  BSSY.RECONVERGENT B0, `(.L_x_43) ;  /* 0x0000087000007945 */ /* 0x000fe20003800200 */
[----:B------:R-:W-:Y:S01]  /*0640*/  IMAD.MOV.U32 R9, RZ, RZ, RZ ;  /* 0x000000ffff097224 */ /* 0x000fe200078e00ff */
[----:B------:R-:W3:Y:S01]  /*0650*/  LDCU.64 UR4, c[0x0][0x390] ;  /* 0x00007200ff0477ac */ /* 0x000ee20008000a00 */
[----:B------:R-:W4:Y:S01]  /*0660*/  LDCU.64 UR6, c[0x0][0x388] ;  /* 0x00007100ff0677ac */ /* 0x000f220008000a00 */
[----:B------:R-:W-:Y:S01]  /*0670*/  BAR.SYNC.DEFER_BLOCKING 0x0 ;  /* 0x0000000000007b1d */ /* 0x000fe20000010000 */
[----:B-1----:R-:W-:-:S13]  /*0680*/  ISETP.GE.AND P0, PT, R6, UR10, PT ;  /* 0x0000000a06007c0c */ /* 0x002fda000bf06270 */
[----:B---34-:R-:W-:Y:S05]  /*0690*/  @P0 BRA `(.L_x_44) ;  /* 0x0000000800000947 */ /* 0x018fea0003800000 */
[----:B------:R-:W1:Y:S01]  /*06a0*/  I2F.U32.RP R10, R7 ;  /* 0x00000007000a7306 */ /* 0x000e620000209000 */
[----:B------:R-:W-:Y:S01]  /*06b0*/  IADD3 R5, PT, PT, R6, R7, RZ ;  /* 0x0000000706057210 */ /* 0x000fe20007ffe0ff */
[----:B------:R-:W-:Y:S01]  /*06c0*/  BSSY.RECONVERGENT B1, `(.L_x_45) ;  /* 0x000003c000017945 */ /* 0x000fe20003800200 */
[----:B------:R-:W-:Y:S02]  /*06d0*/  ISETP.NE.U32.AND P2, PT, R7, RZ, PT ;  /* 0x000000ff0700720c */ /* 0x000fe40003f45070 */
[C---:B------:R-:W-:Y:S02]  /*06e0*/  ISETP.GE.AND P0, PT, R5.reuse, UR10, PT ;  /* 0x0000000a05007c0c */ /* 0x040fe4000bf06270 */
[----:B------:R-:W-:Y:S02]  /*06f0*/  VIMNMX R4, PT, PT, R5, UR10, !PT ;  /* 0x0000000a05047c48 */ /* 0x000fe4000ffe0100 */
[----:B------:R-:W-:-:S04]  /*0700*/  SEL R9, RZ, 0x1, P0 ;  /* 0x00000001ff097807 */ /* 0x000fc80000000000 */
[----:B------:R-:W-:Y:S01]  /*0710*/  IADD3 R4, PT, PT, R4, -R5, -R9 ;  /* 0x8000000504047210 */ /* 0x000fe20007ffe809 */
[----:B-1----:R-:W1:Y:S02]  /*0720*/  MUFU.RCP R10, R10 ;  /* 0x0000000a000a7308 */ /* 0x002e640000001000 */
[----:B-1----:R-:W-:-:S06]  /*0730*/  IADD3 R2, PT, PT, R10, 0xffffffe, RZ ;  /* 0x0ffffffe0a027810 */ /* 0x002fcc0007ffe0ff */
[----:B0-----:R0:W1:Y:S02]  /*0740*/  F2I.FTZ.U32.TRUNC.NTZ R3, R2 ;  /* 0x0000000200037305 */ /* 0x001064000021f000 */
[----:B0-----:R-:W-:Y:S02]  /*0750*/  IMAD.MOV.U32 R2, RZ, RZ, RZ ;  /* 0x000000ffff027224 */ /* 0x001fe400078e00ff */
[----:B-1----:R-:W-:-:S04]  /*0760*/  IMAD.MOV R12, RZ, RZ, -R3 ;  /* 0x000000ffff0c7224 */ /* 0x002fc800078e0a03 */
[----:B------:R-:W-:Y:S01]  /*0770*/  IMAD R11, R12, R7, RZ ;  /* 0x000000070c0b7224 */ /* 0x000fe200078e02ff */
[----:B------:R-:W-:-:S03]  /*0780*/  MOV R12, R6 ;  /* 0x00000006000c7202 */ /* 0x000fc60000000f00 */
[----:B------:R-:W-:-:S06]  /*0790*/  IMAD.HI.U32 R11, R3, R11, R2 ;  /* 0x0000000b030b7227 */ /* 0x000fcc00078e0002 */
[----:B------:R-:W-:-:S05]  /*07a0*/  IMAD.HI.U32 R10, R11, R4, RZ ;  /* 0x000000040b0a7227 */ /* 0x000fca00078e00ff */
[----:B------:R-:W-:-:S05]  /*07b0*/  IADD3 R2, PT, PT, -R10, RZ, RZ ;  /* 0x000000ff0a027210 */ /* 0x000fca0007ffe1ff */
[----:B------:R-:W-:Y:S02]  /*07c0*/  IMAD R4, R7, R2, R4 ;  /* 0x0000000207047224 */ /* 0x000fe400078e0204 */
[----:B------:R-:W0:Y:S03]  /*07d0*/  LDC.64 R2, c[0x0][0x390] ;  /* 0x0000e400ff027b82 */ /* 0x000e260000000a00 */
[----:B------:R-:W-:-:S13]  /*07e0*/  ISETP.GE.U32.AND P0, PT, R4, R7, PT ;  /* 0x000000070400720c */ /* 0x000fda0003f06070 */
[----:B------:R-:W-:Y:S01]  /*07f0*/  @P0 IMAD.IADD R4, R4, 0x1, -R7 ;  /* 0x0000000104040824 */ /* 0x000fe200078e0a07 */
[----:B------:R-:W-:-:S04]  /*0800*/  @P0 IADD3 R10, PT, PT, R10, 0x1, RZ ;  /* 0x000000010a0a0810 */ /* 0x000fc80007ffe0ff */
[-C--:B------:R-:W-:Y:S02]  /*0810*/  ISETP.GE.U32.AND P1, PT, R4, R7.reuse, PT ;  /* 0x000000070400720c */ /* 0x080fe40003f26070 */
[----:B------:R-:W1:Y:S11]  /*0820*/  LDC.64 R4, c[0x0][0x388] ;  /* 0x0000e200ff047b82 */ /* 0x000e760000000a00 */
[----:B------:R-:W-:Y:S01]  /*0830*/  @P1 VIADD R10, R10, 0x1 ;  /* 0x000000010a0a1836 */ /* 0x000fe20000000000 */
[----:B------:R-:W-:-:S04]  /*0840*/  @!P2 LOP3.LUT R10, RZ, R7, RZ, 0x33, !PT ;  /* 0x00000007ff0aa212 */ /* 0x000fc800078e33ff */
[----:B------:R-:W-:-:S04]  /*0850*/  IADD3 R10, PT, PT, R9, R10, RZ ;  /* 0x0000000a090a7210 */ /* 0x000fc80007ffe0ff */
[C---:B------:R-:W-:Y:S02]  /*0860*/  LOP3.LUT R9, R10.reuse, 0x3, RZ, 0xc0, !PT ;  /* 0x000000030a097812 */ /* 0x040fe400078ec0ff */
[----:B------:R-:W-:Y:S02]  /*0870*/  ISETP.GE.U32.AND P0, PT, R10, 0x3, PT ;  /* 0x000000030a00780c */ /* 0x000fe40003f06070 */
[----:B------:R-:W-:Y:S01]  /*0880*/  ISETP.NE.AND P1, PT, R9, 0x3, PT ;  /* 0x000000030900780c */ /* 0x000fe20003f25270 */
[----:B------:R-:W-:-:S12]  /*0890*/  IMAD.MOV.U32 R9, RZ, RZ, RZ ;  /* 0x000000ffff097224 */ /* 0x000fd800078e00ff */
[----:B0-----:R-:W-:Y:S05]  /*08a0*/  @!P1 BRA `(.L_x_46) ;  /* 0x0000000000749947 */ /* 0x001fea0003800000 */
[----:B------:R-:W-:Y:S02]  /*08b0*/  VIADD R9, R10, 0x1 ;  /* 0x000000010a097836 */ /* 0x000fe40000000000 */
[----:B------:R-:W-:Y:S02]  /*08c0*/  IMAD.MOV.U32 R12, RZ, RZ, R6 ;  /* 0x000000ffff0c7224 */ /* 0x000fe400078e0006 */
[----:B------:R-:W-:Y:S01]  /*08d0*/  IMAD.WIDE.U32 R10, R6, 0x4, RZ ;  /* 0x00000004060a7825 */ /* 0x000fe200078e00ff */
[----:B------:R-:W-:-:S03]  /*08e0*/  LOP3.LUT R13, R9, 0x3, RZ, 0xc0, !PT ;  /* 0x00000003090d7812 */ /* 0x000fc600078ec0ff */
[----:B------:R-:W-:Y:S01]  /*08f0*/  HFMA2 R9, -RZ, RZ, 0, 0 ;  /* 0x00000000ff097431 */ /* 0x000fe200000001ff */
[----:B------:R-:W-:-:S07]  /*0900*/  IADD3 R13, PT, PT, -R13, RZ, RZ ;  /* 0x000000ff0d0d7210 */ /* 0x000fce0007ffe1ff */
.L_x_47:
[----:B0-----:R-:W-:-:S04]  /*0910*/  IADD3 R16, P1, PT, R10, UR4, RZ ;  /* 0x000000040a107c10 */ /* 0x001fc8000ff3e0ff */
[----:B------:R-:W-:-:S06]  /*0920*/  IADD3.X R17, PT, PT, R11, UR5, RZ, P1, !PT ;  /* 0x000000050b117c10 */ /* 0x000fcc0008ffe4ff */
[----:B------:R-:W2:Y:S01]  /*0930*/  LDG.E R17, desc[UR8][R16.64] ;  /* 0x0000000810117981 */ /* 0x000ea2000c1e1900 */
[----:B------:R-:W-:Y:S01]  /*0940*/  IMAD.MOV.U32 R15, RZ, RZ, 0x3bbb989d ;  /* 0x3bbb989dff0f7424 */ /* 0x000fe200078e00ff */
[----:B------:R-:W-:Y:S01]  /*0950*/  MOV R18, 0x437c0000 ;  /* 0x437c000000127802 */ /* 0x000fe20000000f00 */
[----:B------:R-:W-:Y:S01]  /*0960*/  IMAD.IADD R12, R7, 0x1, R12 ;  /* 0x00000001070c7824 */ /* 0x000fe200078e020c */
[----:B------:R-:W-:Y:S01]  /*0970*/  IADD3 R13, PT, PT, R13, 0x1, RZ ;  /* 0x000000010d0d7810 */ /* 0x000fe20007ffe0ff */
[----:B--2---:R-:W-:-:S04]  /*0980*/  FADD R14, -R8, R17 ;  /* 0x00000011080e7221 */ /* 0x004fc80000000100 */
[----:B------:R-:W-:-:S04]  /*0990*/  FFMA.SAT R15, R14, R15, 0.5 ;  /* 0x3f0000000e0f7423 */ /* 0x000fc8000000200f */
[----:B------:R-:W-:-:S04]  /*09a0*/  FFMA.RM R15, R15, R18, 12582913 ;  /* 0x4b4000010f0f7423 */ /* 0x000fc80000004012 */
[C---:B------:R-:W-:Y:S01]  /*09b0*/  FADD R19, R15.reuse, -12583039 ;  /* 0xcb40007f0f137421 */ /* 0x040fe20000000000 */
[----:B------:R-:W-:-:S03]  /*09c0*/  IMAD.SHL.U32 R16, R15, 0x800000, RZ ;  /* 0x008000000f107824 */ /* 0x000fc600078e00ff */
[----:B------:R-:W-:-:S04]  /*09d0*/  FFMA R19, R14, 1.4426950216293334961, -R19 ;  /* 0x3fb8aa3b0e137823 */ /* 0x000fc80000000813 */
[----:B------:R-:W-:Y:S01]  /*09e0*/  FFMA R19, R14, 1.925963033500011079e-08, R19 ;  /* 0x32a570600e137823 */ /* 0x000fe20000000013 */
[----:B------:R-:W-:-:S04]  /*09f0*/  IADD3 R14, P1, PT, R10, UR6, RZ ;  /* 0x000000060a0e7c10 */ /* 0x000fc8000ff3e0ff */
[----:B------:R-:W-:Y:S01]  /*0a00*/  IADD3.X R15, PT, PT, R11, UR7, RZ, P1, !PT ;  /* 0x000000070b0f7c10 */ /* 0x000fe20008ffe4ff */
[----:B------:R-:W0:Y:S01]  /*0a10*/  MUFU.EX2 R19, R19 ;  /* 0x0000001300137308 */ /* 0x000e220000000800 */
[----:B------:R-:W-:Y:S01]  /*0a20*/  ISETP.NE.AND P1, PT, R13, RZ, PT ;  /* 0x000000ff0d00720c */ /* 0x000fe20003f25270 */
[----:B------:R-:W-:-:S04]  /*0a30*/  IMAD.WIDE.U32 R10, R7, 0x4, R10 ;  /* 0x00000004070a7825 */ /* 0x000fc800078e000a */
[----:B0-----:R-:W-:-:S04]  /*0a40*/  FMUL R16, R16, R19 ;  /* 0x0000001310107220 */ /* 0x001fc80000400000 */
[----:B------:R-:W-:Y:S01]  /*0a50*/  FADD R9, R16, R9 ;  /* 0x0000000910097221 */ /* 0x000fe20000000000 */
[----:B------:R0:W-:Y:S03]  /*0a60*/  STG.E desc[UR8][R14.64], R16 ;  /* 0x000000100e007986 */ /* 0x0001e6000c101908 */
[----:B------:R-:W-:Y:S05]  /*0a70*/  @P1 BRA `(.L_x_47) ;  /* 0xfffffffc00a41947 */ /* 0x000fea000383ffff */
.L_x_46:
[----:B------:R-:W-:Y:S05]  /*0a80*/  BSYNC.RECONVERGENT B1 ;  /* 0x0000000000017941 */ /* 0x000fea0003800200 */
.L_x_45:
[----:B------:R-:W-:Y:S05]  /*0a90*/  @!P0 BRA `(.L_x_44) ;  /* 0x0000000400008947 */ /* 0x000fea0003800000 */
.L_x_48:
[----:B---3--:R-:W-:-:S06]  /*0aa0*/  IMAD.WIDE.U32 R10, R12, 0x4, R2 ;  /* 0x000000040c0a7825 */ /* 0x008fcc00078e0002 */
[----:B------:R-:W2:Y:S01]  /*0ab0*/  LDG.E R11, desc[UR8][R10.64] ;  /* 0x000000080a0b7981 */ /* 0x000ea2000c1e1900 */
[----:B0-----:R-:W-:Y:S01]  /*0ac0*/  MOV R15, 0x3bbb989d ;  /* 0x3bbb989d000f7802 */ /* 0x001fe20000000f00 */
[----:B------:R-:W-:Y:S02]  /*0ad0*/  IMAD.MOV.U32 R14, RZ, RZ, 0x437c0000 ;  /* 0x437c0000ff0e7424 */ /* 0x000fe400078e00ff */
[----:B--2---:R-:W-:Y:S01]  /*0ae0*/  FADD R16, -R8, R11 ;  /* 0x0000000b08107221 */ /* 0x004fe20000000100 */
[----:B-1----:R-:W-:-:S04]  /*0af0*/  IMAD.WIDE.U32 R10, R12, 0x4, R4 ;  /* 0x000000040c0a7825 */ /* 0x002fc800078e0004 */
[----:B------:R-:W-:-:S04]  /*0b00*/  FFMA.SAT R13, R16, R15, 0.5 ;  /* 0x3f000000100d7423 */ /* 0x000fc8000000200f */
[----:B------:R-:W-:-:S04]  /*0b10*/  FFMA.RM R13, R13, R14, 12582913 ;  /* 0x4b4000010d0d7423 */ /* 0x000fc8000000400e */
[----:B------:R-:W-:-:S04]  /*0b20*/  FADD R17, R13, -12583039 ;  /* 0xcb40007f0d117421 */ /* 0x000fc80000000000 */
[----:B------:R-:W-:-:S04]  /*0b30*/  FFMA R17, R16, 1.4426950216293334961, -R17 ;  /* 0x3fb8aa3b10117823 */ /* 0x000fc80000000811 */
[----:B------:R-:W-:Y:S01]  /*0b40*/  FFMA R17, R16, 1.925963033500011079e-08, R17 ;  /* 0x32a5706010117823 */ /* 0x000fe20000000011 */
[----:B------:R-:W-:Y:S01]  /*0b50*/  SHF.L.U32 R16, R13, 0x17, RZ ;  /* 0x000000170d107819 */ /* 0x000fe200000006ff */
[----:B------:R-:W-:-:S04]  /*0b60*/  IMAD.IADD R13, R7, 0x1, R12 ;  /* 0x00000001070d7824 */ /* 0x000fc800078e020c */
[----:B------:R-:W0:Y:S01]  /*0b70*/  MUFU.EX2 R17, R17 ;  /* 0x0000001100117308 */ /* 0x000e220000000800 */
[----:B------:R-:W-:-:S04]  /*0b80*/  IMAD.WIDE.U32 R20, R13, 0x4, R2 ;  /* 0x000000040d147825 */ /* 0x000fc800078e0002 */
[----:B0-----:R-:W-:-:S05]  /*0b90*/  FMUL R16, R16, R17 ;  /* 0x0000001110107220 */ /* 0x001fca0000400000 */
[----:B------:R0:W-:Y:S04]  /*0ba0*/  STG.E desc[UR8][R10.64], R16 ;  /* 0x000000100a007986 */ /* 0x0001e8000c101908 */
[----:B------:R-:W2:Y:S01]  /*0bb0*/  LDG.E R21, desc[UR8][R20.64] ;  /* 0x0000000814157981 */ /* 0x000ea2000c1e1900 */
[----:B0-----:R-:W-:-:S04]  /*0bc0*/  IMAD.WIDE.U32 R10, R13, 0x4, R4 ;  /* 0x000000040d0a7825 */ /* 0x001fc800078e0004 */
[----:B--2---:R-:W-:-:S04]  /*0bd0*/  FADD R12, -R8, R21 ;  /* 0x00000015080c7221 */ /* 0x004fc80000000100 */
        /* <DEDUP_REMOVED lines=16> */
[C---:B------:R-:W-:Y:S01]  /*0ce0*/  FADD R23, R21.reuse, -12583039 ;  /* 0xcb40007f15177421 */ /* 0x040fe20000000000 */
[----:B------:R-:W-:Y:S01]  /*0cf0*/  SHF.L.U32 R18, R21, 0x17, RZ ;  /* 0x0000001715127819 */ /* 0x000fe200000006ff */
[----:B------:R-:W-:Y:S02]  /*0d00*/  IMAD.IADD R21, R19, 0x1, R7 ;  /* 0x0000000113157824 */ /* 0x000fe400078e0207 */
[----:B------:R-:W-:Y:S02]  /*0d10*/  FFMA R23, R20, 1.4426950216293334961, -R23 ;  /* 0x3fb8aa3b14177823 */ /* 0x000fe40000000817 */
[----:B------:R-:W-:-:S04]  /*0d20*/  IMAD.WIDE.U32 R12, R21, 0x4, R2 ;  /* 0x00000004150c7825 */ /* 0x000fc800078e0002 */
[----:B------:R-:W-:-:S06]  /*0d30*/  FFMA R23, R20, 1.925963033500011079e-08, R23 ;  /* 0x32a5706014177823 */ /* 0x000fcc0000000017 */
[----:B------:R-:W0:Y:S02]  /*0d40*/  MUFU.EX2 R23, R23 ;  /* 0x0000001700177308 */ /* 0x000e240000000800 */
[----:B0-----:R-:W-:-:S05]  /*0d50*/  FMUL R19, R18, R23 ;  /* 0x0000001712137220 */ /* 0x001fca0000400000 */
[----:B------:R0:W-:Y:S04]  /*0d60*/  STG.E desc[UR8][R10.64], R19 ;  /* 0x000000130a007986 */ /* 0x0001e8000c101908 */
[----:B------:R1:W2:Y:S01]  /*0d70*/  LDG.E R13, desc[UR8][R12.64] ;  /* 0x000000080c0d7981 */ /* 0x0002a2000c1e1900 */
[----:B------:R-:W-:-:S04]  /*0d80*/  FADD R16, R16, R9 ;  /* 0x0000000910107221 */ /* 0x000fc80000000000 */
[----:B------:R-:W-:-:S04]  /*0d90*/  FADD R16, R16, R17 ;  /* 0x0000001110107221 */ /* 0x000fc80000000000 */
[----:B------:R-:W-:Y:S01]  /*0da0*/  FADD R16, R16, R19 ;  /* 0x0000001310107221 */ /* 0x000fe20000000000 */
[----:B-1----:R-:W-:-:S05]  /*0db0*/  IMAD.IADD R12, R21, 0x1, R7 ;  /* 0x00000001150c7824 */ /* 0x002fca00078e0207 */
[----:B------:R-:W-:Y:S01]  /*0dc0*/  ISETP.GE.AND P0, PT, R12, UR10, PT ;  /* 0x0000000a0c007c0c */ /* 0x000fe2000bf06270 */
[----:B--2---:R-:W-:-:S04]  /*0dd0*/  FADD R18, -R8, R13 ;  /* 0x0000000d08127221 */ /* 0x004fc80000000100 */
[----:B------:R-:W-:-:S04]  /*0de0*/  FFMA.SAT R15, R18, R15, 0.5 ;  /* 0x3f000000120f7423 */ /* 0x000fc8000000200f */
[----:B------:R-:W-:-:S04]  /*0df0*/  FFMA.RM R15, R15, R14, 12582913 ;  /* 0x4b4000010f0f7423 */ /* 0x000fc8000000400e */
[----:B------:R-:W-:-:S04]  /*0e00*/  FADD R23, R15, -12583039 ;  /* 0xcb40007f0f177421 */ /* 0x000fc80000000000 */
[----:B------:R-:W-:-:S04]  /*0e10*/  FFMA R23, R18, 1.4426950216293334961, -R23 ;  /* 0x3fb8aa3b12177823 */ /* 0x000fc80000000817 */
[----:B------:R-:W-:Y:S01]  /*0e20*/  FFMA R23, R18, 1.925963033500011079e-08, R23 ;  /* 0x32a5706012177823 */ /* 0x000fe20000000017 */
[----:B------:R-:W-:Y:S01]  /*0e30*/  SHF.L.U32 R18, R15, 0x17, RZ ;  /* 0x000000170f127819 */ /* 0x000fe200000006ff */
[----:B------:R-:W-:-:S04]  /*0e40*/  IMAD.WIDE.U32 R14, R21, 0x4, R4 ;  /* 0x00000004150e7825 */ /* 0x000fc800078e0004 */
[----:B------:R-:W0:Y:S02]  /*0e50*/  MUFU.EX2 R23, R23 ;  /* 0x0000001700177308 */ /* 0x000e240000000800 */
[----:B0-----:R-:W-:-:S04]  /*0e60*/  FMUL R11, R18, R23 ;  /* 0x00000017120b7220 */ /* 0x001fc80000400000 */
[----:B------:R-:W-:Y:S01]  /*0e70*/  FADD R9, R16, R11 ;  /* 0x0000000b10097221 */ /* 0x000fe20000000000 */
[----:B------:R3:W-:Y:S01]  /*0e80*/  STG.E desc[UR8][R14.64], R11 ;  /* 0x0000000b0e007986 */ /* 0x0007e2000c101908 */
[----:B------:R-:W-:Y:S05]  /*0e90*/  @!P0 BRA `(.L_x_48) ;  /* 0xfffffffc00008947 */ /* 0x000fea000383ffff */
.L_x_44:
[----:B------:R-:W-:Y:S05]  /*0ea0*/  BSYNC.RECONVERGENT B0 ;  /* 0x0000000000007941 */ /* 0x000fea0003800200 */
.L_x_43:
[----:B------:R-:W4:Y:S01]  /*0eb0*/  S2UR UR5, SR_CgaCtaId ;  /* 0x00000000000579c3 */ /* 0x000f220000008800 */
[----:B------:R-:W-:Y:S01]  /*0ec0*/  ISETP.GE.U32.AND P0, PT, R7, 0x2, PT ;  /* 0x000000020700780c */ /* 0x000fe20003f06070 */
[----:B------:R-:W-:Y:S01]  /*0ed0*/  UMOV UR4, 0x400 ;  /* 0x0000040000047882 */ /* 0x000fe20000000000 */
[----:B------:R0:W-:Y:S01]  /*0ee0*/  STS [R0], R9 ;  /* 0x0000000900007388 */ /* 0x0001e20000000800 */
[----:B----4-:R-:W-:-:S04]  /*0ef0*/  ULEA UR4, UR5, UR4, 0x18 ;  /* 0x0000000405047291 */ /* 0x010fc8000f8ec0ff */
[----:B------:R-:W-:Y:S06]  /*0f00*/  BAR.SYNC.DEFER_BLOCKING 0x0 ;  /* 0x0000000000007b1d */ /* 0x000fec0000010000 */
[----:B0-----:R-:W-:Y:S05]  /*0f10*/  @!P0 BRA `(.L_x_49) ;  /* 0x0000000000308947 */ /* 0x001fea0003800000 */
[----:B------:R-:W-:-:S07]  /*0f20*/  MOV R2, R7 ;  /* 0x0000000700027202 */ /* 0x000fce0000000f00 */
.L_x_50:
[----:B------:R-:W-:-:S04]  /*0f30*/  SHF.R.U32.HI R9, RZ, 0x1, R2 ;  /* 0x00000001ff097819 */ /* 0x000fc80000011602 */
[----:B------:R-:W-:-:S13]  /*0f40*/  ISETP.GE.U32.AND P0, PT, R6, R9, PT ;  /* 0x000000090600720c */ /* 0x000fda0003f06070 */
[----:B------:R-:W-:Y:S01]  /*0f50*/  @!P0 IMAD R3, R9, 0x4, R0 ;  /* 0x0000000409038824 */ /* 0x000fe200078e0200 */
[----:B-1----:R-:W-:Y:S05]  /*0f60*/  @!P0 LDS R4, [R0] ;  /* 0x0000000000048984 */ /* 0x002fea0000000800 */
[----:B------:R-:W0:Y:S02]  /*0f70*/  @!P0 LDS R3, [R3] ;  /* 0x0000000003038984 */ /* 0x000e240000000800 */
[----:B0-----:R-:W-:-:S05]  /*0f80*/  @!P0 FADD R5, R3, R4 ;  /* 0x0000000403058221 */ /* 0x001fca0000000000 */
[----:B------:R0:W-:Y:S01]  /*0f90*/  @!P0 STS [R0], R5 ;  /* 0x0000000500008388 */ /* 0x0001e20000000800 */
[----:B------:R-:W-:Y:S01]  /*0fa0*/  BAR.SYNC.DEFER_BLOCKING 0x0 ;  /* 0x0000000000007b1d */ /* 0x000fe20000010000 */
[----:B------:R-:W-:Y:S02]  /*0fb0*/  ISETP.GT.U32.AND P0, PT, R2, 0x3, PT ;  /* 0x000000030200780c */ /* 0x000fe40003f04070 */
[----:B------:R-:W-:-:S11]  /*0fc0*/  MOV R2, R9 ;  /* 0x0000000900027202 */ /* 0x000fd60000000f00 */
[----:B0-----:R-:W-:Y:S05]  /*0fd0*/  @P0 BRA `(.L_x_50) ;  /* 0xfffffffc00d40947 */ /* 0x001fea000383ffff */
.L_x_49:
[----:B------:R-:W0:Y:S01]  /*0fe0*/  LDS R0, [UR4] ;  /* 0x00000004ff007984 */ /* 0x000e220008000800 */
[----:B------:R-:W4:Y:S01]  /*0ff0*/  LDCU UR4, c[0x0][0x380] ;  /* 0x00007000ff0477ac */ /* 0x000f220008000800 */
[----:B------:R-:W-:Y:S01]  /*1000*/  BAR.SYNC.DEFER_BLOCKING 0x0 ;  /* 0x0000000000007b1d */ /* 0x000fe20000010000 */
[----:B----4-:R-:W-:Y:S01]  /*1010*/  ISETP.GE.AND P3, PT, R6, UR4, PT ;  /* 0x0000000406007c0c */ /* 0x010fe2000bf66270 */
[----:B0-----:R-:W-:-:S05]  /*1020*/  VIADD R2, R0, 0x1800000 ;  /* 0x0180000000027836 */ /* 0x001fca0000000000 */
[----:B------:R-:W-:-:S04]  /*1030*/  LOP3.LUT R2, R2, 0x7f800000, RZ, 0xc0, !PT ;  /* 0x7f80000002027812 */ /* 0x000fc800078ec0ff */
[----:B------:R-:W-:-:S13]  /*1040*/  ISETP.GT.U32.AND P0, PT, R2, 0x1ffffff, PT ;  /* 0x01ffffff0200780c */ /* 0x000fda0003f04070 */
[----:B------:R-:W-:Y:S05]  /*1050*/  @P0 BRA `(.L_x_51) ;  /* 0x00000000000c0947 */ /* 0x000fea0003800000 */
[----:B------:R-:W-:-:S07]  /*1060*/  MOV R2, 0x1080 ;  /* 0x0000108000027802 */ /* 0x000fce0000000f00 */
[----:B-123--:R-:W-:Y:S05]  /*1070*/  CALL.REL.NOINC `($__internal_0_$__cuda_sm20_rcp_rn_f32_slowpath) ;  /* 0x0000000400a07944 */ /* 0x00efea0003c00000 */
[----:B------:R-:W-:Y:S05]  /*1080*/  BRA `(.L_x_52) ;  /* 0x0000000000107947 */ /* 0x000fea0003800000 */
.L_x_51:
[----:B------:R-:W0:Y:S02]  /*1090*/  MUFU.RCP R3, R0 ;  /* 0x0000000000037308 */ /* 0x000e240000001000 */
[----:B0-----:R-:W-:-:S04]  /*10a0*/  FFMA R2, R0, R3, -1 ;  /* 0xbf80000000027423 */ /* 0x001fc80000000003 */
[----:B------:R-:W-:-:S04]  /*10b0*/  FADD.FTZ R2, -R2, -RZ ;  /* 0x800000ff02027221 */ /* 0x000fc80000010100 */
[----:B------:R-:W-:-:S07]  /*10c0*/  FFMA R0, R3, R2, R3 ;  /* 0x0000000203007223 */ /* 0x000fce0000000003 */
.L_x_52:
[----:B------:R-:W-:Y:S05]  /*10d0*/  @P3 EXIT ;  /* 0x000000000000394d */ /* 0x000fea0003800000 */
[----:B--2---:R-:W0:Y:S01]  /*10e0*/  I2F.U32.RP R8, R7 ;  /* 0x0000000700087306 */ /* 0x004e220000209000 */
[----:B------:R-:W2:Y:S01]  /*10f0*/  LDCU UR4, c[0x0][0x380] ;  /* 0x00007000ff0477ac */ /* 0x000ea20008000800 */
[----:B-1----:R-:W-:Y:S01]  /*1100*/  IADD3 R4, PT, PT, R6, R7, RZ ;  /* 0x0000000706047210 */ /* 0x002fe20007ffe0ff */
[----:B---3--:R-:W1:Y:S01]  /*1110*/  LDC R11, c[0x0][0x398] ;  /* 0x0000e600ff0b7b82 */ /* 0x008e620000000800 */
[----:B------:R-:W-:Y:S01]  /*1120*/  ISETP.NE.U32.AND P2, PT, R7, RZ, PT ;  /* 0x000000ff0700720c */ /* 0x000fe20003f45070 */
[----:B------:R-:W3:Y:S01]  /*1130*/  LDCU UR5, c[0x0][0x380] ;  /* 0x00007000ff0577ac */ /* 0x000ee20008000800 */
[----:B------:R-:W-:Y:S02]  /*1140*/  BSSY.RECONVERGENT B0, `(.L_x_53) ;  /* 0x0000030000007945 */ /* 0x000fe40003800200 */
[----:B0-----:R-:W0:Y:S01]  /*1150*/  MUFU.RCP R8, R8 ;  /* 0x0000000800087308 */ /* 0x001e220000001000 */
[C---:B--2---:R-:W-:Y:S02]  /*1160*/  ISETP.GE.AND P0, PT, R4.reuse, UR4, PT ;  /* 0x0000000404007c0c */ /* 0x044fe4000bf06270 */
[----:B------:R-:W-:Y:S01]  /*1170*/  VIMNMX R5, PT, PT, R4, UR4, !PT ;  /* 0x0000000404057c48 */ /* 0x000fe2000ffe0100 */
[----:B------:R-:W2:Y:S01]  /*1180*/  LDCU UR4, c[0x0][0x398] ;  /* 0x00007300ff0477ac */ /* 0x000ea20008000800 */
[----:B0-----:R-:W-:-:S04]  /*1190*/  IADD3 R2, PT, PT, R8, 0xffffffe, RZ ;  /* 0x0ffffffe08027810 */ /* 0x001fc80007ffe0ff */
[----:B------:R0:W4:Y:S02]  /*11a0*/  F2I.FTZ.U32.TRUNC.NTZ R3, R2 ;  /* 0x0000000200037305 */ /* 0x000124000021f000 */
[----:B0-----:R-:W-:Y:S02]  /*11b0*/  IMAD.MOV.U32 R2, RZ, RZ, RZ ;  /* 0x000000ffff027224 */ /* 0x001fe400078e00ff */
[----:B----4-:R-:W-:-:S04]  /*11c0*/  IMAD.MOV R10, RZ, RZ, -R3 ;  /* 0x000000ffff0a7224 */ /* 0x010fc800078e0a03 */
[----:B------:R-:W-:Y:S01]  /*11d0*/  IMAD R9, R10, R7, RZ ;  /* 0x000000070a097224 */ /* 0x000fe200078e02ff */
[----:B------:R-:W-:-:S03]  /*11e0*/  SEL R10, RZ, 0x1, P0 ;  /* 0x00000001ff0a7807 */ /* 0x000fc60000000000 */
[----:B------:R-:W-:Y:S01]  /*11f0*/  IMAD.HI.U32 R9, R3, R9, R2 ;  /* 0x0000000903097227 */ /* 0x000fe200078e0002 */
[----:B------:R-:W-:-:S05]  /*1200*/  IADD3 R4, PT, PT, R5, -R4, -R10 ;  /* 0x8000000405047210 */ /* 0x000fca0007ffe80a */
[----:B------:R-:W-:Y:S02]  /*1210*/  IMAD.HI.U32 R3, R9, R4, RZ ;  /* 0x0000000409037227 */ /* 0x000fe400078e00ff */
[----:B------:R-:W1:Y:S03]  /*1220*/  LDC.64 R8, c[0x0][0x388] ;  /* 0x0000e200ff087b82 */ /* 0x000e660000000a00 */
[----:B------:R-:W-:-:S05]  /*1230*/  IADD3 R2, PT, PT, -R3, RZ, RZ ;  /* 0x000000ff03027210 */ /* 0x000fca0007ffe1ff */
[----:B------:R-:W-:Y:S02]  /*1240*/  IMAD R2, R7, R2, R4 ;  /* 0x0000000207027224 */ /* 0x000fe400078e0204 */
[----:B------:R-:W0:Y:S03]  /*1250*/  LDC.64 R4, c[0x0][0x388] ;  /* 0x0000e200ff047b82 */ /* 0x000e260000000a00 */
[----:B------:R-:W-:-:S13]  /*1260*/  ISETP.GE.U32.AND P0, PT, R2, R7, PT ;  /* 0x000000070200720c */ /* 0x000fda0003f06070 */
[----:B------:R-:W-:Y:S01]  /*1270*/  @P0 IMAD.IADD R2, R2, 0x1, -R7 ;  /* 0x0000000102020824 */ /* 0x000fe200078e0a07 */
[----:B------:R-:W-:-:S04]  /*1280*/  @P0 IADD3 R3, PT, PT, R3, 0x1, RZ ;  /* 0x0000000103030810 */ /* 0x000fc80007ffe0ff */
[----:B------:R-:W-:-:S13]  /*1290*/  ISETP.GE.U32.AND P1, PT, R2, R7, PT ;  /* 0x000000070200720c */ /* 0x000fda0003f26070 */
[----:B------:R-:W-:Y:S01]  /*12a0*/  @P1 VIADD R3, R3, 0x1 ;  /* 0x0000000103031836 */ /* 0x000fe20000000000 */
[----:B------:R-:W-:-:S04]  /*12b0*/  @!P2 LOP3.LUT R3, RZ, R7, RZ, 0x33, !PT ;  /* 0x00000007ff03a212 */ /* 0x000fc800078e33ff */
[----:B------:R-:W-:-:S04]  /*12c0*/  IADD3 R10, PT, PT, R10, R3, RZ ;  /* 0x000000030a0a7210 */ /* 0x000fc80007ffe0ff */
[C---:B------:R-:W-:Y:S02]  /*12d0*/  LOP3.LUT R2, R10.reuse, 0x3, RZ, 0xc0, !PT ;  /* 0x000000030a027812 */ /* 0x040fe400078ec0ff */
[----:B------:R-:W-:Y:S02]  /*12e0*/  ISETP.GE.U32.AND P1, PT, R10, 0x3, PT ;  /* 0x000000030a00780c */ /* 0x000fe40003f26070 */
[----:B------:R-:W-:Y:S01]  /*12f0*/  ISETP.NE.AND P0, PT, R2, 0x3, PT ;  /* 0x000000030200780c */ /* 0x000fe20003f05270 */
[----:B-1----:R-:W-:-:S12]  /*1300*/  IMAD.WIDE.U32 R2, R11, 0x4, R8 ;  /* 0x000000040b027825 */ /* 0x002fd800078e0008 */
[----:B0-23--:R-:W-:Y:S05]  /*1310*/  @!P0 BRA `(.L_x_54) ;  /* 0x0000000000488947 */ /* 0x00dfea0003800000 */
[----:B------:R-:W-:Y:S01]  /*1320*/  VIADD R10, R10, 0x1 ;  /* 0x000000010a0a7836 */ /* 0x000fe20000000000 */
[C---:B------:R-:W-:Y:S01]  /*1330*/  IADD3 R12, PT, PT, R6.reuse, -R11, RZ ;  /* 0x8000000b060c7210 */ /* 0x040fe20007ffe0ff */
[----:B------:R-:W-:-:S03]  /*1340*/  IMAD.WIDE.U32 R8, R6, 0x4, R8 ;  /* 0x0000000406087825 */ /* 0x000fc600078e0008 */
[----:B------:R-:W-:-:S05]  /*1350*/  LOP3.LUT R10, R10, 0x3, RZ, 0xc0, !PT ;  /* 0x000000030a0a7812 */ /* 0x000fca00078ec0ff */
[----:B------:R-:W-:Y:S02]  /*1360*/  IMAD R6, R10, R7, R6 ;  /* 0x000000070a067224 */ /* 0x000fe400078e0206 */
[----:B------:R-:W-:-:S07]  /*1370*/  IMAD.MOV R10, RZ, RZ, -R10 ;  /* 0x000000ffff0a7224 */ /* 0x000fce00078e0a0a */
.L_x_55:
[----:B------:R-:W2:Y:S01]  /*1380*/  LDG.E R11, desc[UR8][R8.64] ;  /* 0x00000008080b7981 */ /* 0x000ea2000c1e1900 */
[----:B------:R-:W-:Y:S01]  /*1390*/  ISETP.NE.AND P0, PT, R12, RZ, PT ;  /* 0x000000ff0c00720c */ /* 0x000fe20003f05270 */
[----:B--2---:R-:W-:-:S05]  /*13a0*/  FMUL R11, R11, R0 ;  /* 0x000000000b0b7220 */ /* 0x004fca0000400000 */
[----:B------:R0:W-:Y:S07]  /*13b0*/  STG.E desc[UR8][R8.64], R11 ;  /* 0x0000000b08007986 */ /* 0x0001ee000c101908 */
[----:B------:R-:W2:Y:S01]  /*13c0*/  @!P0 LDG.E R13, desc[UR8][R2.64] ;  /* 0x00000008020d8981 */ /* 0x000ea2000c1e1900 */
[----:B------:R-:W-:Y:S02]  /*13d0*/  IADD3 R10, PT, PT, R10, 0x1, RZ ;  /* 0x000000010a0a7810 */ /* 0x000fe40007ffe0ff */
[C---:B------:R-:W-:Y:S01]  /*13e0*/  IADD3 R12, PT, PT, R7.reuse, R12, RZ ;  /* 0x0000000c070c7210 */ /* 0x040fe20007ffe0ff */
[----:B0-----:R-:W-:-:S04]  /*13f0*/  IMAD.WIDE.U32 R8, R7, 0x4, R8 ;  /* 0x0000000407087825 */ /* 0x001fc800078e0008 */
[----:B--2---:R-:W-:-:S05]  /*1400*/  @!P0 FADD R13, R13, -1 ;  /* 0xbf8000000d0d8421 */ /* 0x004fca0000000000 */
[----:B------:R0:W-:Y:S01]  /*1410*/  @!P0 STG.E desc[UR8][R2.64], R13 ;  /* 0x0000000d02008986 */ /* 0x0001e2000c101908 */
[----:B------:R-:W-:-:S13]  /*1420*/  ISETP.NE.AND P0, PT, R10, RZ, PT ;  /* 0x000000ff0a00720c */ /* 0x000fda0003f05270 */
[----:B0-----:R-:W-:Y:S05]  /*1430*/  @P0 BRA `(.L_x_55) ;  /* 0xfffffffc00d00947 */ /* 0x001fea000383ffff */
.L_x_54:
[----:B------:R-:W-:Y:S05]  /*1440*/  BSYNC.RECONVERGENT B0 ;  /* 0x0000000000007941 */ /* 0x000fea0003800200 */
.L_x_53:
[----:B------:R-:W-:Y:S05]  /*1450*/  @!P1 EXIT ;  /* 0x000000000000994d */ /* 0x000fea0003800000 */
.L_x_58:
[----:B01----:R-:W-:-:S05]  /*1460*/  IMAD.WIDE.U32 R8, R6, 0x4, R4 ;  /* 0x0000000406087825 */ /* 0x003fca00078e0004 */
[----:B------:R-:W2:Y:S01]  /*1470*/  LDG.E R11, desc[UR8][R8.64] ;  /* 0x00000008080b7981 */ /* 0x000ea2000c1e1900 */
[----:B------:R-:W-:Y:S01]  /*1480*/  ISETP.NE.AND P0, PT, R6, UR4, PT ;  /* 0x0000000406007c0c */ /* 0x000fe2000bf05270 */
[----:B--2---:R-:W-:-:S05]  /*1490*/  FMUL R13, R11, R0 ;  /* 0x000000000b0d7220 */ /* 0x004fca0000400000 */
[----:B------:R0:W-:Y:S07]  /*14a0*/  STG.E desc[UR8][R8.64], R13 ;  /* 0x0000000d08007986 */ /* 0x0001ee000c101908 */
[----:B------:R-:W2:Y:S01]  /*14b0*/  @!P0 LDG.E R10, desc[UR8][R2.64] ;  /* 0x00000008020a8981 */ /* 0x000ea2000c1e1900 */
[----:B------:R-:W-:Y:S02]  /*14c0*/  IMAD.IADD R12, R7, 0x1, R6 ;  /* 0x00000001070c7824 */ /* 0x000fe400078e0206 */
[----:B--2---:R-:W-:-:S02]  /*14d0*/  @!P0 FADD R15, R10, -1 ;  /* 0xbf8000000a0f8421 */ /* 0x004fc40000000000 */
[----:B------:R-:W-:-:S03]  /*14e0*/  IMAD.WIDE.U32 R10, R12, 0x4, R4 ;  /* 0x000000040c0a7825 */ /* 0x000fc600078e0004 */
[----:B------:R-:W-:Y:S04]  /*14f0*/  @!P0 STG.E desc[UR8][R2.64], R15 ;  /* 0x0000000f02008986 */ /* 0x000fe8000c101908 */
[----:B------:R-:W2:Y:S01]  /*1500*/  LDG.E R17, desc[UR8][R10.64] ;  /* 0x000000080a117981 */ /* 0x000ea2000c1e1900 */
[----:B------:R-:W-:Y:S01]  /*1510*/  ISETP.NE.AND P0, PT, R12, UR4, PT ;  /* 0x000000040c007c0c */ /* 0x000fe2000bf05270 */
[----:B--2---:R-:W-:-:S05]  /*1520*/  FMUL R17, R17, R0 ;  /* 0x0000000011117220 */ /* 0x004fca0000400000 */
[----:B------:R1:W-:Y:S07]  /*1530*/  STG.E desc[UR8][R10.64], R17 ;  /* 0x000000110a007986 */ /* 0x0003ee000c101908 */
[----:B------:R-:W2:Y:S01]  /*1540*/  @!P0 LDG.E R6, desc[UR8][R2.64] ;  /* 0x0000000802068981 */ /* 0x000ea2000c1e1900 */
[----:B------:R-:W-:-:S05]  /*1550*/  IADD3 R12, PT, PT, R12, R7, RZ ;  /* 0x000000070c0c7210 */ /* 0x000fca0007ffe0ff */
[----:B0-----:R-:W-:-:S04]  /*1560*/  IMAD.WIDE.U32 R8, R12, 0x4, R4 ;  /* 0x000000040c087825 */ /* 0x001fc800078e0004 */
[----:B--2---:R-:W-:-:S05]  /*1570*/  @!P0 FADD R13, R6, -1 ;  /* 0xbf800000060d8421 */ /* 0x004fca0000000000 */
[----:B------:R0:W-:Y:S04]  /*1580*/  @!P0 STG.E desc[UR8][R2.64], R13 ;  /* 0x0000000d02008986 */ /* 0x0001e8000c101908 */
[----:B------:R-:W2:Y:S01]  /*1590*/  LDG.E R19, desc[UR8][R8.64] ;  /* 0x0000000808137981 */ /* 0x000ea2000c1e1900 */
[----:B------:R-:W-:Y:S01]  /*15a0*/  ISETP.NE.AND P0, PT, R12, UR4, PT ;  /* 0x000000040c007c0c */ /* 0x000fe2000bf05270 */
[----:B--2---:R-:W-:-:S05]  /*15b0*/  FMUL R19, R19, R0 ;  /* 0x0000000013137220 */ /* 0x004fca0000400000 */
[----:B------:R0:W-:Y:S07]  /*15c0*/  STG.E desc[UR8][R8.64], R19 ;  /* 0x0000001308007986 */ /* 0x0001ee000c101908 */
[----:B------:R-:W2:Y:S01]  /*15d0*/  @!P0 LDG.E R6, desc[UR8][R2.64] ;  /* 0x0000000802068981 */ /* 0x000ea2000c1e1900 */
[----:B------:R-:W-:-:S05]  /*15e0*/  IADD3 R12, PT, PT, R12, R7, RZ ;  /* 0x000000070c0c7210 */ /* 0x000fca0007ffe0ff */
[----:B-1----:R-:W-:-:S04]  /*15f0*/  IMAD.WIDE.U32 R10, R12, 0x4, R4 ;  /* 0x000000040c0a7825 */ /* 0x002fc800078e0004 */
[----:B--2---:R-:W-:-:S05]  /*1600*/  @!P0 FADD R15, R6, -1 ;  /* 0xbf800000060f8421 */ /* 0x004fca0000000000 */
[----:B------:R0:W-:Y:S04]  /*1610*/  @!P0 STG.E desc[UR8][R2.64], R15 ;  /* 0x0000000f02008986 */ /* 0x0001e8000c101908 */
[----:B------:R-:W2:Y:S01]  /*1620*/  LDG.E R17, desc[UR8][R10.64] ;  /* 0x000000080a117981 */ /* 0x000ea2000c1e1900 */
[C---:B------:R-:W-:Y:S01]  /*1630*/  ISETP.NE.AND P0, PT, R12.reuse, UR4, PT ;  /* 0x000000040c007c0c */ /* 0x040fe2000bf05270 */
[----:B------:R-:W-:Y:S01]  /*1640*/  IMAD.IADD R6, R12, 0x1, R7 ;  /* 0x000000010c067824 */ /* 0x000fe200078e0207 */
[----:B------:R-:W-:Y:S04]  /*1650*/  BSSY.RECONVERGENT B0, `(.L_x_56) ;  /* 0x0000008000007945 */ /* 0x000fe80003800200 */
[----:B------:R-:W-:Y:S01]  /*1660*/  ISETP.GE.AND P1, PT, R6, UR5, PT ;  /* 0x0000000506007c0c */ /* 0x000fe2000bf26270 */
[----:B--2---:R-:W-:-:S05]  /*1670*/  FMUL R17, R17, R0 ;  /* 0x0000000011117220 */ /* 0x004fca0000400000 */
[----:B------:R0:W-:Y:S01]  /*1680*/  STG.E desc[UR8][R10.64], R17 ;  /* 0x000000110a007986 */ /* 0x0001e2000c101908 */
[----:B------:R-:W-:Y:S06]  /*1690*/  @P0 BRA `(.L_x_57) ;  /* 0x00000000000c0947 */ /* 0x000fec0003800000 */
[----:B0-----:R-:W2:Y:S02]  /*16a0*/  LDG.E R8, desc[UR8][R2.64] ;  /* 0x0000000802087981 */ /* 0x001ea4000c1e1900 */
[----:B--2---:R-:W-:-:S05]  /*16b0*/  FADD R9, R8, -1 ;  /* 0xbf80000008097421 */ /* 0x004fca0000000000 */
[----:B------:R1:W-:Y:S02]  /*16c0*/  STG.E desc[UR8][R2.64], R9 ;  /* 0x0000000902007986 */ /* 0x0003e4000c101908 */
.L_x_57:
[----:B------:R-:W-:Y:S05]  /*16d0*/  BSYNC.RECONVERGENT B0 ;  /* 0x0000000000007941 */ /* 0x000fea0003800200 */
.L_x_56:
[----:B------:R-:W-:Y:S05]  /*16e0*/  @!P1 BRA `(.L_x_58) ;  /* 0xfffffffc005c9947 */ /* 0x000fea000383ffff */
[----:B------:R-:W-:Y:S05]  /*16f0*/  EXIT ;  /* 0x000000000000794d */ /* 0x000fea0003800000 */
        .weak           $__internal_0_$__cuda_sm20_rcp_rn_f32_slowpath
        .type           $__internal_0_$__cuda_sm20_rcp_rn_f32_slowpath,@function
        .size           $__internal_0_$__cuda_sm20_rcp_rn_f32_slowpath,(.L_x_124 - $__internal_0_$__cuda_sm20_rcp_rn_f32_slowpath)
$__internal_0_$__cuda_sm20_rcp_rn_f32_slowpath:
[----:B------:R-:W-:-:S04]  /*1700*/  SHF.L.U32 R3, R0, 0x1, RZ ;  /* 0x0000000100037819 */ /* 0x000fc800000006ff */
[----:B------:R-:W-:-:S04]  /*1710*/  SHF.R.U32.HI R3, RZ, 0x18, R3 ;  /* 0x00000018ff037819 */ /* 0x000fc80000011603 */
[----:B------:R-:W-:-:S13]  /*1720*/  ISETP.NE.U32.AND P0, PT, R3, RZ, PT ;  /* 0x000000ff0300720c */ /* 0x000fda0003f05070 */
[----:B------:R-:W-:Y:S05]  /*1730*/  @P0 BRA `(.L_x_59) ;  /* 0x00000000002c0947 */ /* 0x000fea0003800000 */
[----:B------:R-:W-:-:S04]  /*1740*/  SHF.L.U32 R3, R0, 0x1, RZ ;  /* 0x0000000100037819 */ /* 0x000fc800000006ff */
[----:B------:R-:W-:-:S13]  /*1750*/  ISETP.NE.AND P0, PT, R3, RZ, PT ;  /* 0x000000ff0300720c */ /* 0x000fda0003f05270 */
[----:B------:R2:W3:Y:S01]  /*1760*/  @!P0 MUFU.RCP R3, R0 ;  /* 0x0000000000038308 */ /* 0x0004e20000001000 */
[----:B------:R-:W-:Y:S05]  /*1770*/  @!P0 BRA `(.L_x_60) ;  /* 0x0000000000a48947 */ /* 0x000fea0003800000 */
[----:B------:R-:W-:-:S04]  /*1780*/  FFMA R4, R0, 1.84467440737095516160e+19, RZ ;  /* 0x5f80000000047823 */ /* 0x000fc800000000ff */
[----:B---3--:R-:W2:Y:S02]  /*1790*/  MUFU.RCP R3, R4 ;  /* 0x0000000400037308 */ /* 0x008ea40000001000 */
[----:B--2---:R-:W-:-:S04]  /*17a0*/  FFMA R0, R4, R3, -1 ;  /* 0xbf80000004007423 */ /* 0x004fc80000000003 */
[----:B------:R-:W-:-:S04]  /*17b0*/  FADD.FTZ R0, -R0, -RZ ;  /* 0x800000ff00007221 */ /* 0x000fc80000010100 */
[----:B------:R-:W-:-:S04]  /*17c0*/  FFMA R0, R3, R0, R3 ;  /* 0x0000000003007223 */ /* 0x000fc80000000003 */
[----:B------:R-:W-:Y:S01]  /*17d0*/  FFMA R3, R0, 1.84467440737095516160e+19, RZ ;  /* 0x5f80000000037823 */ /* 0x000fe200000000ff */
[----:B------:R-:W-:Y:S06]  /*17e0*/  BRA `(.L_x_60) ;  /* 0x0000000000887947 */ /* 0x000fec0003800000 */
.L_x_59:
[----:B------:R-:W-:-:S05]  /*17f0*/  VIADD R4, R3, 0xffffff03 ;  /* 0xffffff0303047836 */ /* 0x000fca0000000000 */
[----:B------:R-:W-:-:S13]  /*1800*/  ISETP.GT.U32.AND P0, PT, R4, 0x1, PT ;  /* 0x000000010400780c */ /* 0x000fda0003f04070 */
[----:B------:R-:W-:Y:S05]  /*1810*/  @P0 BRA `(.L_x_61) ;  /* 0x0000000000780947 */ /* 0x000fea0003800000 */
[----:B------:R-:W-:Y:S01]  /*1820*/  LOP3.LUT R5, R0, 0x7fffff, RZ, 0xc0, !PT ;  /* 0x007fffff00057812 */ /* 0x000fe200078ec0ff */
[----:B------:R-:W-:-:S03]  /*1830*/  HFMA2 R11, -RZ, RZ, 0, 1.78813934326171875e-07 ;  /* 0x00000003ff0b7431 */ /* 0x000fc600000001ff */
[----:B------:R-:W-:-:S04]  /*1840*/  LOP3.LUT R5, R5, 0x3f800000, RZ, 0xfc, !PT ;  /* 0x3f80000005057812 */ /* 0x000fc800078efcff */
[----:B------:R-:W0:Y:S01]  /*1850*/  MUFU.RCP R8, R5 ;  /* 0x0000000500087308 */ /* 0x000e220000001000 */
[----:B------:R-:W-:Y:S01]  /*1860*/  SHF.L.U32 R12, R11, R4, RZ ;  /* 0x000000040b0c7219 */ /* 0x000fe200000006ff */
[----:B0-----:R-:W-:-:S04]  /*1870*/  FFMA R9, R5, R8, -1 ;  /* 0xbf80000005097423 */ /* 0x001fc80000000008 */
[----:B------:R-:W-:-:S04]  /*1880*/  FADD.FTZ R9, -R9, -RZ ;  /* 0x800000ff09097221 */ /* 0x000fc80000010100 */
[CCC-:B------:R-:W-:Y:S01]  /*1890*/  FFMA.RM R10, R8.reuse, R9.reuse, R8.reuse ;  /* 0x00000009080a7223 */ /* 0x1c0fe20000004008 */
[----:B------:R-:W-:-:S04]  /*18a0*/  FFMA.RP R9, R8, R9, R8 ;  /* 0x0000000908097223 */ /* 0x000fc80000008008 */
[C---:B------:R-:W-:Y:S02]  /*18b0*/  LOP3.LUT R8, R10.reuse, 0x7fffff, RZ, 0xc0, !PT ;  /* 0x007fffff0a087812 */ /* 0x040fe400078ec0ff */
[----:B------:R-:W-:Y:S02]  /*18c0*/  FSETP.NEU.FTZ.AND P0, PT, R10, R9, PT ;  /* 0x000000090a00720b */ /* 0x000fe40003f1d000 */
[----:B------:R-:W-:Y:S02]  /*18d0*/  LOP3.LUT R9, R8, 0x800000, RZ, 0xfc, !PT ;  /* 0x0080000008097812 */ /* 0x000fe400078efcff */
[----:B------:R-:W-:Y:S02]  /*18e0*/  SEL R8, RZ, 0xffffffff, !P0 ;  /* 0xffffffffff087807 */ /* 0x000fe40004000000 */
[----:B------:R-:W-:Y:S02]  /*18f0*/  LOP3.LUT R5, R12, R9, RZ, 0xc0, !PT ;  /* 0x000000090c057212 */ /* 0x000fe400078ec0ff */
[----:B------:R-:W-:-:S02]  /*1900*/  IADD3 R8, PT, PT, -R8, RZ, RZ ;  /* 0x000000ff08087210 */ /* 0x000fc40007ffe1ff */
[-C--:B------:R-:W-:Y:S02]  /*1910*/  SHF.R.U32.HI R5, RZ, R4.reuse, R5 ;  /* 0x00000004ff057219 */ /* 0x080fe40000011605 */
[----:B------:R-:W-:Y:S02]  /*1920*/  LOP3.LUT P1, RZ, R8, R4, R9, 0xf8, !PT ;  /* 0x0000000408ff7212 */ /* 0x000fe4000782f809 */
[C---:B------:R-:W-:Y:S02]  /*1930*/  LOP3.LUT P0, RZ, R5.reuse, 0x1, RZ, 0xc0, !PT ;  /* 0x0000000105ff7812 */ /* 0x040fe4000780c0ff */
[----:B------:R-:W-:-:S04]  /*1940*/  LOP3.LUT P2, RZ, R5, 0x2, RZ, 0xc0, !PT ;  /* 0x0000000205ff7812 */ /* 0x000fc8000784c0ff */
[----:B------:R-:W-:Y:S02]  /*1950*/  PLOP3.LUT P0, PT, P0, P1, P2, 0xe0, 0x0 ;  /* 0x000000000000781c */ /* 0x000fe40000703c20 */
[----:B------:R-:W-:Y:S02]  /*1960*/  LOP3.LUT P1, RZ, R0, 0x7fffff, RZ, 0xc0, !PT ;  /* 0x007fffff00ff7812 */ /* 0x000fe4000782c0ff */
[----:B------:R-:W-:-:S05]  /*1970*/  SEL R4, RZ, 0x1, !P0 ;  /* 0x00000001ff047807 */ /* 0x000fca0004000000 */
[----:B------:R-:W-:-:S05]  /*1980*/  IMAD.MOV R4, RZ, RZ, -R4 ;  /* 0x000000ffff047224 */ /* 0x000fca00078e0a04 */
[----:B------:R-:W-:Y:S02]  /*1990*/  ISETP.GE.AND P0, PT, R4, RZ, PT ;  /* 0x000000ff0400720c */ /* 0x000fe40003f06270 */
[----:B------:R-:W-:-:S04]  /*19a0*/  IADD3 R4, PT, PT, R3, -0xfc, RZ ;  /* 0xffffff0403047810 */ /* 0x000fc80007ffe0ff */
[----:B------:R-:W-:-:S07]  /*19b0*/  SHF.R.U32.HI R3, RZ, R4, R9 ;  /* 0x00000004ff037219 */ /* 0x000fce0000011609 */
[----:B------:R-:W-:-:S05]  /*19c0*/  @!P0 IADD3 R3, PT, PT, R3, 0x1, RZ ;  /* 0x0000000103038810 */ /* 0x000fca0007ffe0ff */
[----:B------:R-:W-:-:S05]  /*19d0*/  @!P1 IMAD.SHL.U32 R3, R3, 0x2, RZ ;  /* 0x0000000203039824 */ /* 0x000fca00078e00ff */
[----:B------:R-:W-:Y:S01]  /*19e0*/  LOP3.LUT R3, R3, 0x80000000, R0, 0xf8, !PT ;  /* 0x8000000003037812 */ /* 0x000fe200078ef800 */
[----:B------:R-:W-:Y:S06]  /*19f0*/  BRA `(.L_x_60) ;  /* 0x0000000000047947 */ /* 0x000fec0003800000 */
.L_x_61:
[----:B------:R0:W1:Y:S02]  /*1a00*/  MUFU.RCP R3, R0 ;  /* 0x0000000000037308 */ /* 0x0000640000001000 */
.L_x_60:
[----:B0123--:R-:W-:Y:S02]  /*1a10*/  MOV R0, R3 ;  /* 0x0000000300007202 */ /* 0x00ffe40000000f00 */
[----:B------:R-:W-:-:S04]  /*1a20*/  MOV R3, 0x0 ;  /* 0x0000000000037802 */ /* 0x000fc80000000f00 */
[----:B------:R-:W-:Y:S05]  /*1a30*/  RET.REL.NODEC R2 `(crossEntropyDeriv) ;  /* 0xffffffe402707950 */ /* 0x000fea0003c3ffff */
.L_x_62:
        /* <DEDUP_REMOVED lines=12> */
.L_x_124:


//--------------------- .text.crossEntropy        --------------------------
	.section	.text.crossEntropy,"ax",@progbits
	.align	128
        .global         crossEntropy
        .type           crossEntropy,@function
        .size           crossEntropy,(.L_x_133 - crossEntropy)
        .other          crossEntropy,@"STO_CUDA_ENTRY STV_DEFAULT"
crossEntropy:
.text.crossEntropy:
[----:B------:R-:W-:Y:S01]  /*0000*/  LDC R1, c[0x0][0x37c] ;  /* 0x0000df00ff017b82 */ /* 0x000fe20000000800 */
[----:B------:R-:W0:Y:S01]  /*0010*/  S2R R0, SR_TID.X ;  /* 0x0000000000007919 */ /* 0x000e220000002100 */
[----:B------:R-:W0:Y:S01]  /*0020*/  LDCU UR5, c[0x0][0x380] ;  /* 0x00007000ff0577ac */ /* 0x000e220008000800 */
[----:B------:R-:W-:Y:S01]  /*0030*/  BSSY.RECONVERGENT B0, `(.L_x_63) ;  /* 0x0000047000007945 */ /* 0x000fe20003800200 */
[----:B------:R-:W-:Y:S01]  /*0040*/  MOV R3, 0xff800000 ;  /* 0xff80000000037802 */ /* 0x000fe20000000f00 */
[----:B------:R-:W1:Y:S01]  /*0050*/  LDCU UR4, c[0x0][0x360] ;  /* 0x00006c00ff0477ac */ /* 0x000e620008000800 */
[----:B------:R-:W2:Y:S01]  /*0060*/  LDCU.64 UR8, c[0x0][0x358] ;  /* 0x00006b00ff0877ac */ /* 0x000ea20008000a00 */
[----:B-1----:R-:W-:Y:S01]  /*0070*/  IMAD.U32 R7, RZ, RZ, UR4 ;  /* 0x00000004ff077e24 */ /* 0x002fe2000f8e00ff */
[----:B0-----:R-:W-:-:S13]  /*0080*/  ISETP.GE.AND P0, PT, R0, UR5, PT ;  /* 0x0000000500007c0c */ /* 0x001fda000bf06270 */
[----:B--2---:R-:W-:Y:S05]  /*0090*/  @P0 BRA `(.L_x_64) ;  /* 0x0000000400000947 */ /* 0x004fea0003800000 */
[----:B------:R-:W0:Y:S01]  /*00a0*/  I2F.U32.RP R8, R7 ;  /* 0x0000000700087306 */ /* 0x000e220000209000 */
[C---:B------:R-:W-:Y:S01]  /*00b0*/  IADD3 R4, PT, PT, R7.reuse, R0, RZ ;  /* 0x0000000007047210 */ /* 0x040fe20007ffe0ff */
[----:B------:R-:W-:Y:S01]  /*00c0*/  IMAD.MOV R9, RZ, RZ, -R7 ;  /* 0x000000ffff097224 */ /* 0x000fe200078e0a07 */
[----:B------:R-:W-:Y:S01]  /*00d0*/  ISETP.NE.U32.AND P2, PT, R7, RZ, PT ;  /* 0x000000ff0700720c */ /* 0x000fe20003f45070 */
[----:B------:R-:W-:Y:S01]  /*00e0*/  BSSY.RECONVERGENT B1, `(.L_x_65) ;  /* 0x0000029000017945 */ /* 0x000fe20003800200 */
[C---:B------:R-:W-:Y:S02]  /*00f0*/  ISETP.GE.U32.AND P0, PT, R4.reuse, UR5, PT ;  /* 0x0000000504007c0c */ /* 0x040fe4000bf06070 */
[----:B------:R-:W-:Y:S02]  /*0100*/  VIMNMX.U32 R5, PT, PT, R4, UR5, !PT ;  /* 0x0000000504057c48 */ /* 0x000fe4000ffe0000 */
[----:B------:R-:W-:-:S04]  /*0110*/  SEL R6, RZ, 0x1, P0 ;  /* 0x00000001ff067807 */ /* 0x000fc80000000000 */
[----:B------:R-:W-:Y:S01]  /*0120*/  IADD3 R4, PT, PT, R5, -R4, -R6 ;  /* 0x8000000405047210 */ /* 0x000fe20007ffe806 */
[----:B0-----:R-:W0:Y:S02]  /*0130*/  MUFU.RCP R8, R8 ;  /* 0x0000000800087308 */ /* 0x001e240000001000 */
[----:B0-----:R-:W-:-:S06]  /*0140*/  IADD3 R2, PT, PT, R8, 0xffffffe, RZ ;  /* 0x0ffffffe08027810 */ /* 0x001fcc0007ffe0ff */
[----:B------:R0:W1:Y:S02]  /*0150*/  F2I.FTZ.U32.TRUNC.NTZ R3, R2 ;  /* 0x0000000200037305 */ /* 0x000064000021f000 */
[----:B0-----:R-:W-:Y:S02]  /*0160*/  IMAD.MOV.U32 R2, RZ, RZ, RZ ;  /* 0x000000ffff027224 */ /* 0x001fe400078e00ff */
[----:B-1----:R-:W-:-:S04]  /*0170*/  IMAD R9, R9, R3, RZ ;  /* 0x0000000309097224 */ /* 0x002fc800078e02ff */
        /* <DEDUP_REMOVED lines=8> */
[----:B------:R-:W-:Y:S01]  /*0200*/  @P1 VIADD R3, R3, 0x1 ;  /* 0x0000000103031836 */ /* 0x000fe20000000000 */
[----:B------:R-:W-:-:S04]  /*0210*/  @!P2 LOP3.LUT R3, RZ, R7, RZ, 0x33, !PT ;  /* 0x00000007ff03a212 */ /* 0x000fc800078e33ff */
[----:B------:R-:W-:Y:S01]  /*0220*/  IADD3 R6, PT, PT, R6, R3, RZ ;  /* 0x0000000306067210 */ /* 0x000fe20007ffe0ff */
[----:B------:R-:W-:-:S03]  /*0230*/  IMAD.MOV.U32 R3, RZ, RZ, -0x800000 ;  /* 0xff800000ff037424 */ /* 0x000fc600078e00ff */
[C---:B------:R-:W-:Y:S02]  /*0240*/  LOP3.LUT R2, R6.reuse, 0x3, RZ, 0xc0, !PT ;  /* 0x0000000306027812 */ /* 0x040fe400078ec0ff */
[----:B------:R-:W-:Y:S02]  /*0250*/  ISETP.GE.U32.AND P1, PT, R6, 0x3, PT ;  /* 0x000000030600780c */ /* 0x000fe40003f26070 */
[----:B------:R-:W-:Y:S02]  /*0260*/  ISETP.NE.AND P0, PT, R2, 0x3, PT ;  /* 0x000000030200780c */ /* 0x000fe40003f05270 */
[----:B------:R-:W-:-:S11]  /*0270*/  MOV R2, R0 ;  /* 0x0000000000027202 */ /* 0x000fd60000000f00 */
[----:B------:R-:W-:Y:S05]  /*0280*/  @!P0 BRA `(.L_x_66) ;  /* 0x0000000000388947 */ /* 0x000fea0003800000 */
[----:B------:R-:W0:Y:S01]  /*0290*/  LDC.64 R4, c[0x0][0x388] ;  /* 0x0000e200ff047b82 */ /* 0x000e220000000a00 */
[----:B------:R-:W-:Y:S01]  /*02a0*/  VIADD R2, R6, 0x1 ;  /* 0x0000000106027836 */ /* 0x000fe20000000000 */
[----:B------:R-:W-:-:S04]  /*02b0*/  MOV R3, 0xff800000 ;  /* 0xff80000000037802 */ /* 0x000fc80000000f00 */
[----:B------:R-:W-:Y:S01]  /*02c0*/  LOP3.LUT R6, R2, 0x3, RZ, 0xc0, !PT ;  /* 0x0000000302067812 */ /* 0x000fe200078ec0ff */
[----:B------:R-:W-:-:S03]  /*02d0*/  IMAD.MOV.U32 R2, RZ, RZ, R0 ;  /* 0x000000ffff027224 */ /* 0x000fc600078e0000 */
[----:B------:R-:W-:Y:S01]  /*02e0*/  IADD3 R6, PT, PT, -R6, RZ, RZ ;  /* 0x000000ff06067210 */ /* 0x000fe20007ffe1ff */
[----:B0-----:R-:W-:-:S07]  /*02f0*/  IMAD.WIDE.U32 R4, R0, 0x4, R4 ;  /* 0x0000000400047825 */ /* 0x001fce00078e0004 */
.L_x_67:
[----:B------:R0:W2:Y:S01]  /*0300*/  LDG.E R8, desc[UR8][R4.64] ;  /* 0x0000000804087981 */ /* 0x0000a2000c1e1900 */
[----:B------:R-:W-:Y:S01]  /*0310*/  VIADD R6, R6, 0x1 ;  /* 0x0000000106067836 */ /* 0x000fe20000000000 */
[----:B------:R-:W-:-:S04]  /*0320*/  IADD3 R2, PT, PT, R7, R2, RZ ;  /* 0x0000000207027210 */ /* 0x000fc80007ffe0ff */
[----:B------:R-:W-:Y:S01]  /*0330*/  ISETP.NE.AND P0, PT, R6, RZ, PT ;  /* 0x000000ff0600720c */ /* 0x000fe20003f05270 */
[----:B0-----:R-:W-:Y:S01]  /*0340*/  IMAD.WIDE.U32 R4, R7, 0x4, R4 ;  /* 0x0000000407047825 */ /* 0x001fe200078e0004 */
[----:B--2---:R-:W-:-:S11]  /*0350*/  FMNMX R3, R8, R3, !PT ;  /* 0x0000000308037209 */ /* 0x004fd60007800000 */
[----:B------:R-:W-:Y:S05]  /*0360*/  @P0 BRA `(.L_x_67) ;  /* 0xfffffffc00e40947 */ /* 0x000fea000383ffff */
.L_x_66:
[----:B------:R-:W-:Y:S05]  /*0370*/  BSYNC.RECONVERGENT B1 ;  /* 0x0000000000017941 */ /* 0x000fea0003800200 */
.L_x_65:
[----:B------:R-:W-:Y:S05]  /*0380*/  @!P1 BRA `(.L_x_64) ;  /* 0x0000000000449947 */ /* 0x000fea0003800000 */
.L_x_68:
[----:B------:R-:W0:Y:S01]  /*0390*/  LDC.64 R12, c[0x0][0x388] ;  /* 0x0000e200ff0c7b82 */ /* 0x000e220000000a00 */
[----:B------:R-:W-:-:S05]  /*03a0*/  IMAD.IADD R8, R7, 0x1, R2 ;  /* 0x0000000107087824 */ /* 0x000fca00078e0202 */
[----:B------:R-:W-:Y:S01]  /*03b0*/  IADD3 R10, PT, PT, R7, R8, RZ ;  /* 0x00000008070a7210 */ /* 0x000fe20007ffe0ff */
[----:B0-----:R-:W-:-:S04]  /*03c0*/  IMAD.WIDE.U32 R4, R2, 0x4, R12 ;  /* 0x0000000402047825 */ /* 0x001fc800078e000c */
[----:B------:R-:W-:Y:S02]  /*03d0*/  IMAD.IADD R2, R7, 0x1, R10 ;  /* 0x0000000107027824 */ /* 0x000fe400078e020a */
[--C-:B------:R-:W-:Y:S01]  /*03e0*/  IMAD.WIDE.U32 R8, R8, 0x4, R12.reuse ;  /* 0x0000000408087825 */ /* 0x100fe200078e000c */
[----:B------:R-:W2:Y:S03]  /*03f0*/  LDG.E R4, desc[UR8][R4.64] ;  /* 0x0000000804047981 */ /* 0x000ea6000c1e1900 */
[--C-:B------:R-:W-:Y:S02]  /*0400*/  IMAD.WIDE.U32 R10, R10, 0x4, R12.reuse ;  /* 0x000000040a0a7825 */ /* 0x100fe400078e000c */
[----:B------:R-:W2:Y:S02]  /*0410*/  LDG.E R8, desc[UR8][R8.64] ;  /* 0x0000000808087981 */ /* 0x000ea4000c1e1900 */
[----:B------:R-:W-:-:S02]  /*0420*/  IMAD.WIDE.U32 R12, R2, 0x4, R12 ;  /* 0x00000004020c7825 */ /* 0x000fc400078e000c */
[----:B------:R-:W3:Y:S04]  /*0430*/  LDG.E R10, desc[UR8][R10.64] ;  /* 0x000000080a0a7981 */ /* 0x000ee8000c1e1900 */
[----:B------:R-:W3:Y:S01]  /*0440*/  LDG.E R12, desc[UR8][R12.64] ;  /* 0x000000080c0c7981 */ /* 0x000ee2000c1e1900 */
[----:B------:R-:W-:-:S04]  /*0450*/  IADD3 R2, PT, PT, R7, R2, RZ ;  /* 0x0000000207027210 */ /* 0x000fc80007ffe0ff */
[----:B------:R-:W-:Y:S02]  /*0460*/  ISETP.GE.AND P0, PT, R2, UR5, PT ;  /* 0x0000000502007c0c */ /* 0x000fe4000bf06270 */
[----:B--2---:R-:W-:-:S04]  /*0470*/  FMNMX3 R3, R3, R4, R8, !PT ;  /* 0x0000000403037276 */ /* 0x004fc80007800008 */
[----:B---3--:R-:W-:-:S07]  /*0480*/  FMNMX3 R3, R3, R10, R12, !PT ;  /* 0x0000000a03037276 */ /* 0x008fce000780000c */
[----:B------:R-:W-:Y:S05]  /*0490*/  @!P0 BRA `(.L_x_68) ;  /* 0xfffffffc00bc8947 */ /* 0x000fea000383ffff */
.L_x_64:
[----:B------:R-:W-:Y:S05]  /*04a0*/  BSYNC.RECONVERGENT B0 ;  /* 0x0000000000007941 */ /* 0x000fea0003800200 */
.L_x_63:
[----:B------:R-:W0:Y:S01]  /*04b0*/  S2UR UR5, SR_CgaCtaId ;  /* 0x00000000000579c3 */ /* 0x000e220000008800 */
[----:B------:R-:W-:Y:S01]  /*04c0*/  UMOV UR4, 0x400 ;  /* 0x0000040000047882 */ /* 0x000fe20000000000 */
[----:B------:R-:W-:-:S06]  /*04d0*/  ISETP.GE.U32.AND P0, PT, R7, 0x2, PT ;  /* 0x000000020700780c */ /* 0x000fcc0003f06070 */
        /* <DEDUP_REMOVED lines=8> */
[----:B------:R-:W-:-:S07]  /*0560*/  IMAD.MOV.U32 R2, RZ, RZ, R7 ;  /* 0x000000ffff027224 */ /* 0x000fce00078e0007 */
.L_x_70:
[----:B------:R-:W-:-:S04]  /*0570*/  SHF.R.U32.HI R5, RZ, 0x1, R2 ;  /* 0x00000001ff057819 */ /* 0x000fc80000011602 */
[----:B------:R-:W-:-:S13]  /*0580*/  ISETP.GE.U32.AND P0, PT, R0, R5, PT ;  /* 0x000000050000720c */ /* 0x000fda0003f06070 */
[----:B------:R-:W-:Y:S01]  /*0590*/  @!P0 LEA R4, R5, R6, 0x2 ;  /* 0x0000000605048211 */ /* 0x000fe200078e10ff */
[----:B0-----:R-:W-:Y:S05]  /*05a0*/  @!P0 LDS R3, [R6] ;  /* 0x0000000006038984 */ /* 0x001fea0000000800 */
[----:B------:R-:W0:Y:S02]  /*05b0*/  @!P0 LDS R4, [R4] ;  /* 0x0000000004048984 */ /* 0x000e240000000800 */
[----:B0-----:R-:W-:-:S05]  /*05c0*/  @!P0 FMNMX R3, R3, R4, !PT ;  /* 0x0000000403038209 */ /* 0x001fca0007800000 */
[----:B------:R1:W-:Y:S01]  /*05d0*/  @!P0 STS [R6], R3 ;  /* 0x0000000306008388 */ /* 0x0003e20000000800 */
[----:B------:R-:W-:Y:S01]  /*05e0*/  BAR.SYNC.DEFER_BLOCKING 0x0 ;  /* 0x0000000000007b1d */ /* 0x000fe20000010000 */
[----:B------:R-:W-:Y:S01]  /*05f0*/  ISETP.GT.U32.AND P0, PT, R2, 0x3, PT ;  /* 0x000000030200780c */ /* 0x000fe20003f04070 */
[----:B------:R-:W-:-:S12]  /*0600*/  IMAD.MOV.U32 R2, RZ, RZ, R5 ;  /* 0x000000ffff027224 */ /* 0x000fd800078e0005 */
[----:B-1----:R-:W-:Y:S05]  /*0610*/  @P0 BRA `(.L_x_70) ;  /* 0xfffffffc00d40947 */ /* 0x002fea000383ffff */
.L_x_69:
[----:B------:R-:W1:Y:S01]  /*0620*/  LDS R8, [UR5] ;  /* 0x00000005ff087984 */ /* 0x000e620008000800 */
[----:B------:R-:W2:Y:S01]  /*0630*/  LDCU UR5, c[0x0][0x380] ;  /* 0x00007000ff0577ac */ /* 0x000ea20008000800 */
[----:B------:R-:W-:Y:S01]  /*0640*/  BSSY.RECONVERGENT B0, `(.L_x_71) ;  /* 0x0000086000007945 */ /* 0x000fe20003800200 */
[----:B------:R-:W-:Y:S01]  /*0650*/  HFMA2 R9, -RZ, RZ, 0, 0 ;  /* 0x00000000ff097431 */ /* 0x000fe200000001ff */
[----:B------:R-:W3:Y:S01]  /*0660*/  LDCU UR6, c[0x0][0x390] ;  /* 0x00007200ff0677ac */ /* 0x000ee20008000800 */
[----:B------:R-:W-:Y:S01]  /*0670*/  BAR.SYNC.DEFER_BLOCKING 0x0 ;  /* 0x0000000000007b1d */ /* 0x000fe20000010000 */
[----:B--2---:R-:W-:-:S13]  /*0680*/  ISETP.GE.AND P0, PT, R0, UR5, PT ;  /* 0x0000000500007c0c */ /* 0x004fda000bf06270 */
[----:B---3--:R-:W-:Y:S05]  /*0690*/  @P0 BRA `(.L_x_72) ;  /* 0x0000000800000947 */ /* 0x008fea0003800000 */
[----:B------:R-:W2:Y:S01]  /*06a0*/  I2F.U32.RP R10, R7 ;  /* 0x00000007000a7306 */ /* 0x000ea20000209000 */
[C---:B------:R-:W-:Y:S01]  /*06b0*/  IMAD.IADD R9, R7.reuse, 0x1, R0 ;  /* 0x0000000107097824 */ /* 0x040fe200078e0200 */
[----:B------:R-:W-:Y:S01]  /*06c0*/  IADD3 R11, PT, PT, RZ, -R7, RZ ;  /* 0x80000007ff0b7210 */ /* 0x000fe20007ffe0ff */
[----:B------:R-:W-:Y:S01]  /*06d0*/  BSSY.RECONVERGENT B1, `(.L_x_73) ;  /* 0x000003b000017945 */ /* 0x000fe20003800200 */
[----:B------:R-:W-:Y:S02]  /*06e0*/  ISETP.NE.U32.AND P2, PT, R7, RZ, PT ;  /* 0x000000ff0700720c */ /* 0x000fe40003f45070 */
[C---:B------:R-:W-:Y:S02]  /*06f0*/  ISETP.GE.AND P0, PT, R9.reuse, UR5, PT ;  /* 0x0000000509007c0c */ /* 0x040fe4000bf06270 */
[----:B------:R-:W-:Y:S02]  /*0700*/  VIMNMX R4, PT, PT, R9, UR5, !PT ;  /* 0x0000000509047c48 */ /* 0x000fe4000ffe0100 */
[----:B------:R-:W-:-:S04]  /*0710*/  SEL R5, RZ, 0x1, P0 ;  /* 0x00000001ff057807 */ /* 0x000fc80000000000 */
[----:B------:R-:W-:Y:S01]  /*0720*/  IADD3 R4, PT, PT, R4, -R9, -R5 ;  /* 0x8000000904047210 */ /* 0x000fe20007ffe805 */
[----:B--2---:R-:W2:Y:S01]  /*0730*/  MUFU.RCP R10, R10 ;  /* 0x0000000a000a7308 */ /* 0x004ea20000001000 */
[----:B------:R-:W-:Y:S01]  /*0740*/  MOV R9, RZ ;  /* 0x000000ff00097202 */ /* 0x000fe20000000f00 */
[----:B--2---:R-:W-:-:S06]  /*0750*/  VIADD R2, R10, 0xffffffe ;  /* 0x0ffffffe0a027836 */ /* 0x004fcc0000000000 */
[----:B0-----:R0:W2:Y:S02]  /*0760*/  F2I.FTZ.U32.TRUNC.NTZ R3, R2 ;  /* 0x0000000200037305 */ /* 0x0010a4000021f000 */
[----:B0-----:R-:W-:Y:S01]  /*0770*/  MOV R2, RZ ;  /* 0x000000ff00027202 */ /* 0x001fe20000000f00 */
[----:B--2---:R-:W-:-:S04]  /*0780*/  IMAD R11, R11, R3, RZ ;  /* 0x000000030b0b7224 */ /* 0x004fc800078e02ff */
        /* <DEDUP_REMOVED lines=8> */
[----:B------:R-:W-:-:S13]  /*0810*/  ISETP.GE.U32.AND P1, PT, R4, R7, PT ;  /* 0x000000070400720c */ /* 0x000fda0003f26070 */
[----:B------:R-:W-:Y:S02]  /*0820*/  @P1 IADD3 R10, PT, PT, R10, 0x1, RZ ;  /* 0x000000010a0a1810 */ /* 0x000fe40007ffe0ff */
[----:B------:R-:W-:-:S05]  /*0830*/  @!P2 LOP3.LUT R10, RZ, R7, RZ, 0x33, !PT ;  /* 0x00000007ff0aa212 */ /* 0x000fca00078e33ff */
[----:B------:R-:W-:Y:S01]  /*0840*/  IMAD.IADD R11, R5, 0x1, R10 ;  /* 0x00000001050b7824 */ /* 0x000fe200078e020a */
[----:B------:R-:W-:-:S04]  /*0850*/  MOV R10, R0 ;  /* 0x00000000000a7202 */ /* 0x000fc80000000f00 */
[C---:B------:R-:W-:Y:S02]  /*0860*/  LOP3.LUT R4, R11.reuse, 0x3, RZ, 0xc0, !PT ;  /* 0x000000030b047812 */ /* 0x040fe400078ec0ff */
[----:B------:R-:W-:Y:S02]  /*0870*/  ISETP.GE.U32.AND P0, PT, R11, 0x3, PT ;  /* 0x000000030b00780c */ /* 0x000fe40003f06070 */
[----:B------:R-:W-:-:S13]  /*0880*/  ISETP.NE.AND P1, PT, R4, 0x3, PT ;  /* 0x000000030400780c */ /* 0x000fda0003f25270 */
[----:B0-----:R-:W-:Y:S05]  /*0890*/  @!P1 BRA `(.L_x_74) ;  /* 0x0000000000789947 */ /* 0x001fea0003800000 */
[----:B------:R-:W0:Y:S01]  /*08a0*/  LDC.64 R4, c[0x0][0x388] ;  /* 0x0000e200ff047b82 */ /* 0x000e220000000a00 */
[----:B------:R-:W2:Y:S01]  /*08b0*/  LDCU UR4, c[0x0][0x390] ;  /* 0x00007200ff0477ac */ /* 0x000ea20008000800 */
[----:B------:R-:W-:Y:S01]  /*08c0*/  VIADD R10, R11, 0x1 ;  /* 0x000000010b0a7836 */ /* 0x000fe20000000000 */
[----:B------:R-:W-:-:S04]  /*08d0*/  MOV R9, RZ ;  /* 0x000000ff00097202 */ /* 0x000fc80000000f00 */
[----:B------:R-:W-:Y:S02]  /*08e0*/  LOP3.LUT R11, R10, 0x3, RZ, 0xc0, !PT ;  /* 0x000000030a0b7812 */ /* 0x000fe400078ec0ff */
[----:B------:R-:W-:Y:S02]  /*08f0*/  MOV R10, R0 ;  /* 0x00000000000a7202 */ /* 0x000fe40000000f00 */
[----:B------:R-:W-:Y:S01]  /*0900*/  IADD3 R11, PT, PT, -R11, RZ, RZ ;  /* 0x000000ff0b0b7210 */ /* 0x000fe20007ffe1ff */
[C---:B--2---:R-:W-:Y:S02]  /*0910*/  VIADD R12, R0.reuse, -UR4 ;  /* 0x80000004000c7c36 */ /* 0x044fe40008000000 */
[----:B0-----:R-:W-:-:S07]  /*0920*/  IMAD.WIDE.U32 R4, R0, 0x4, R4 ;  /* 0x0000000400047825 */ /* 0x001fce00078e0004 */
.L_x_75:
[----:B------:R-:W1:Y:S01]  /*0930*/  LDG.E R13, desc[UR8][R4.64] ;  /* 0x00000008040d7981 */ /* 0x000e62000c1e1900 */
[----:B------:R-:W-:Y:S02]  /*0940*/  HFMA2 R14, -RZ, RZ, 0.96630859375, -0.0022525787353515625 ;  /* 0x3bbb989dff0e7431 */ /* 0x000fe400000001ff */
[----:B------:R-:W-:Y:S01]  /*0950*/  IMAD.MOV.U32 R15, RZ, RZ, 0x437c0000 ;  /* 0x437c0000ff0f7424 */ /* 0x000fe200078e00ff */
[----:B------:R-:W-:Y:S01]  /*0960*/  ISETP.NE.AND P1, PT, R12, RZ, PT ;  /* 0x000000ff0c00720c */ /* 0x000fe20003f25270 */
[----:B------:R-:W-:Y:S01]  /*0970*/  IMAD.IADD R10, R7, 0x1, R10 ;  /* 0x00000001070a7824 */ /* 0x000fe200078e020a */
[----:B------:R-:W-:Y:S02]  /*0980*/  IADD3 R11, PT, PT, R11, 0x1, RZ ;  /* 0x000000010b0b7810 */ /* 0x000fe40007ffe0ff */
[----:B------:R-:W-:Y:S01]  /*0990*/  IADD3 R12, PT, PT, R7, R12, RZ ;  /* 0x0000000c070c7210 */ /* 0x000fe20007ffe0ff */
[----:B-1----:R-:W-:-:S04]  /*09a0*/  FADD R13, -R8, R13 ;  /* 0x0000000d080d7221 */ /* 0x002fc80000000100 */
[----:B------:R-:W-:-:S04]  /*09b0*/  FFMA.SAT R14, R13, R14, 0.5 ;  /* 0x3f0000000d0e7423 */ /* 0x000fc8000000200e */
[----:B------:R-:W-:-:S04]  /*09c0*/  FFMA.RM R14, R14, R15, 12582913 ;  /* 0x4b4000010e0e7423 */ /* 0x000fc8000000400f */
[C---:B------:R-:W-:Y:S01]  /*09d0*/  FADD R16, R14.reuse, -12583039 ;  /* 0xcb40007f0e107421 */ /* 0x040fe20000000000 */
[----:B------:R-:W-:-:S03]  /*09e0*/  SHF.L.U32 R14, R14, 0x17, RZ ;  /* 0x000000170e0e7819 */ /* 0x000fc600000006ff */
[----:B------:R-:W-:-:S04]  /*09f0*/  FFMA R16, R13, 1.4426950216293334961, -R16 ;  /* 0x3fb8aa3b0d107823 */ /* 0x000fc80000000810 */
[C---:B------:R-:W-:Y:S01]  /*0a00*/  FFMA R16, R13.reuse, 1.925963033500011079e-08, R16 ;  /* 0x32a570600d107823 */ /* 0x040fe20000000010 */
[----:B------:R-:W-:Y:S02]  /*0a10*/  FSEL R13, R13, RZ, !P1 ;  /* 0x000000ff0d0d7208 */ /* 0x000fe40004800000 */
[----:B------:R-:W-:-:S03]  /*0a20*/  ISETP.NE.AND P1, PT, R11, RZ, PT ;  /* 0x000000ff0b00720c */ /* 0x000fc60003f25270 */
[----:B------:R-:W0:Y:S01]  /*0a30*/  MUFU.EX2 R16, R16 ;  /* 0x0000001000107308 */ /* 0x000e220000000800 */
[----:B------:R1:W-:Y:S02]  /*0a40*/  STG.E desc[UR8][R4.64], R13 ;  /* 0x0000000d04007986 */ /* 0x0003e4000c101908 */
[----:B-1----:R-:W-:-:S04]  /*0a50*/  IMAD.WIDE.U32 R4, R7, 0x4, R4 ;  /* 0x0000000407047825 */ /* 0x002fc800078e0004 */
[----:B0-----:R-:W-:-:S03]  /*0a60*/  FFMA R9, R14, R16, R9 ;  /* 0x000000100e097223 */ /* 0x001fc60000000009 */
[----:B------:R-:W-:Y:S05]  /*0a70*/  @P1 BRA `(.L_x_75) ;  /* 0xfffffffc00ac1947 */ /* 0x000fea000383ffff */
.L_x_74:
[----:B------:R-:W-:Y:S05]  /*0a80*/  BSYNC.RECONVERGENT B1 ;  /* 0x0000000000017941 */ /* 0x000fea0003800200 */
.L_x_73:
[----:B------:R-:W-:Y:S05]  /*0a90*/  @!P0 BRA `(.L_x_72) ;  /* 0x0000000400008947 */ /* 0x000fea0003800000 */
.L_x_76:
[----:B------:R-:W-:-:S05]  /*0aa0*/  IMAD.WIDE.U32 R4, R10, 0x4, R2 ;  /* 0x000000040a047825 */ /* 0x000fca00078e0002 */
[----:B------:R-:W1:Y:S01]  /*0ab0*/  LDG.E R11, desc[UR8][R4.64] ;  /* 0x00000008040b7981 */ /* 0x000e62000c1e1900 */
[----:B------:R-:W-:Y:S02]  /*0ac0*/  ISETP.NE.AND P0, PT, R10, UR6, PT ;  /* 0x000000060a007c0c */ /* 0x000fe4000bf05270 */
[----:B------:R-:W-:-:S05]  /*0ad0*/  IADD3 R10, PT, PT, R7, R10, RZ ;  /* 0x0000000a070a7210 */ /* 0x000fca0007ffe0ff */
[----:B------:R-:W-:-:S04]  /*0ae0*/  IMAD.WIDE.U32 R14, R10, 0x4, R2 ;  /* 0x000000040a0e7825 */ /* 0x000fc800078e0002 */
[----:B-1----:R-:W-:-:S05]  /*0af0*/  FADD R11, -R8, R11 ;  /* 0x0000000b080b7221 */ /* 0x002fca0000000100 */
[----:B------:R-:W-:-:S05]  /*0b00*/  FSEL R19, R11, RZ, !P0 ;  /* 0x000000ff0b137208 */ /* 0x000fca0004000000 */
[----:B------:R0:W-:Y:S04]  /*0b10*/  STG.E desc[UR8][R4.64], R19 ;  /* 0x0000001304007986 */ /* 0x0001e8000c101908 */
[----:B------:R-:W2:Y:S01]  /*0b20*/  LDG.E R13, desc[UR8][R14.64] ;  /* 0x000000080e0d7981 */ /* 0x000ea2000c1e1900 */
[----:B------:R-:W-:Y:S01]  /*0b30*/  ISETP.NE.AND P0, PT, R10, UR6, PT ;  /* 0x000000060a007c0c */ /* 0x000fe2000bf05270 */
[----:B------:R-:W-:-:S04]  /*0b40*/  IMAD.IADD R10, R7, 0x1, R10 ;  /* 0x00000001070a7824 */ /* 0x000fc800078e020a */
[----:B------:R-:W-:-:S04]  /*0b50*/  IMAD.WIDE.U32 R16, R10, 0x4, R2 ;  /* 0x000000040a107825 */ /* 0x000fc800078e0002 */
[----:B--2---:R-:W-:-:S05]  /*0b60*/  FADD R13, -R8, R13 ;  /* 0x0000000d080d7221 */ /* 0x004fca0000000100 */
[----:B------:R-:W-:-:S05]  /*0b70*/  FSEL R21, R13, RZ, !P0 ;  /* 0x000000ff0d157208 */ /* 0x000fca0004000000 */
[----:B------:R1:W-:Y:S04]  /*0b80*/  STG.E desc[UR8][R14.64], R21 ;  /* 0x000000150e007986 */ /* 0x0003e8000c101908 */
[----:B------:R-:W2:Y:S01]  /*0b90*/  LDG.E R23, desc[UR8][R16.64] ;  /* 0x0000000810177981 */ /* 0x000ea2000c1e1900 */
[----:B------:R-:W-:Y:S02]  /*0ba0*/  ISETP.NE.AND P0, PT, R10, UR6, PT ;  /* 0x000000060a007c0c */ /* 0x000fe4000bf05270 */
[----:B------:R-:W-:-:S05]  /*0bb0*/  IADD3 R10, PT, PT, R7, R10, RZ ;  /* 0x0000000a070a7210 */ /* 0x000fca0007ffe0ff */
[----:B0-----:R-:W-:Y:S01]  /*0bc0*/  IMAD.WIDE.U32 R4, R10, 0x4, R2 ;  /* 0x000000040a047825 */ /* 0x001fe200078e0002 */
[----:B------:R-:W-:-:S03]  /*0bd0*/  MOV R20, 0x3bbb989d ;  /* 0x3bbb989d00147802 */ /* 0x000fc60000000f00 */
[----:B--2---:R-:W-:-:S05]  /*0be0*/  FADD R12, -R8, R23 ;  /* 0x00000017080c7221 */ /* 0x004fca0000000100 */
[----:B------:R-:W-:-:S05]  /*0bf0*/  FSEL R19, R12, RZ, !P0 ;  /* 0x000000ff0c137208 */ /* 0x000fca0004000000 */
[----:B------:R0:W-:Y:S04]  /*0c00*/  STG.E desc[UR8][R16.64], R19 ;  /* 0x0000001310007986 */ /* 0x0001e8000c101908 */
[----:B------:R-:W2:Y:S01]  /*0c10*/  LDG.E R23, desc[UR8][R4.64] ;  /* 0x0000000804177981 */ /* 0x000ea2000c1e1900 */
[----:B------:R-:W-:Y:S02]  /*0c20*/  IMAD.MOV.U32 R18, RZ, RZ, 0x437c0000 ;  /* 0x437c0000ff127424 */ /* 0x000fe400078e00ff */
[----:B-1----:R-:W-:Y:S01]  /*0c30*/  FFMA.SAT R15, R11, R20, 0.5 ;  /* 0x3f0000000b0f7423 */ /* 0x002fe20000002014 */
[----:B------:R-:W-:Y:S01]  /*0c40*/  ISETP.NE.AND P0, PT, R10, UR6, PT ;  /* 0x000000060a007c0c */ /* 0x000fe2000bf05270 */
[----:B------:R-:W-:Y:S02]  /*0c50*/  IMAD.IADD R10, R7, 0x1, R10 ;  /* 0x00000001070a7824 */ /* 0x000fe400078e020a */
[----:B------:R-:W-:Y:S01]  /*0c60*/  FFMA.RM R14, R15, R18, 12582913 ;  /* 0x4b4000010f0e7423 */ /* 0x000fe20000004012 */
[----:B------:R-:W-:-:S03]  /*0c70*/  FFMA.SAT R15, R13, R20, 0.5 ;  /* 0x3f0000000d0f7423 */ /* 0x000fc60000002014 */
[C---:B------:R-:W-:Y:S01]  /*0c80*/  FADD R22, R14.reuse, -12583039 ;  /* 0xcb40007f0e167421 */ /* 0x040fe20000000000 */
[----:B------:R-:W-:Y:S01]  /*0c90*/  FFMA.RM R15, R15, R18, 12582913 ;  /* 0x4b4000010f0f7423 */ /* 0x000fe20000004012 */
[----:B------:R-:W-:Y:S02]  /*0ca0*/  SHF.L.U32 R14, R14, 0x17, RZ ;  /* 0x000000170e0e7819 */ /* 0x000fe400000006ff */
[----:B------:R-:W-:Y:S01]  /*0cb0*/  FFMA R22, R11, 1.4426950216293334961, -R22 ;  /* 0x3fb8aa3b0b167823 */ /* 0x000fe20000000816 */
[C---:B------:R-:W-:Y:S01]  /*0cc0*/  FADD R24, R15.reuse, -12583039 ;  /* 0xcb40007f0f187421 */ /* 0x040fe20000000000 */
[----:B------:R-:W-:Y:S02]  /*0cd0*/  SHF.L.U32 R15, R15, 0x17, RZ ;  /* 0x000000170f0f7819 */ /* 0x000fe400000006ff */
[----:B------:R-:W-:Y:S01]  /*0ce0*/  FFMA R22, R11, 1.925963033500011079e-08, R22 ;  /* 0x32a570600b167823 */ /* 0x000fe20000000016 */
[----:B------:R-:W-:Y:S01]  /*0cf0*/  FFMA.SAT R11, R12, R20, 0.5 ;  /* 0x3f0000000c0b7423 */ /* 0x000fe20000002014 */
[----:B------:R-:W-:-:S02]  /*0d00*/  FFMA R24, R13, 1.4426950216293334961, -R24 ;  /* 0x3fb8aa3b0d187823 */ /* 0x000fc40000000818 */
[----:B0-----:R-:W0:Y:S01]  /*0d10*/  MUFU.EX2 R16, R22 ;  /* 0x0000001600107308 */ /* 0x001e220000000800 */
[----:B------:R-:W-:Y:S01]  /*0d20*/  FFMA.RM R11, R11, R18, 12582913 ;  /* 0x4b4000010b0b7423 */ /* 0x000fe20000004012 */
[----:B------:R-:W-:-:S03]  /*0d30*/  FFMA R13, R13, 1.925963033500011079e-08, R24 ;  /* 0x32a570600d0d7823 */ /* 0x000fc60000000018 */
[----:B------:R-:W-:-:S03]  /*0d40*/  FADD R19, R11, -12583039 ;  /* 0xcb40007f0b137421 */ /* 0x000fc60000000000 */
[----:B------:R-:W1:Y:S01]  /*0d50*/  MUFU.EX2 R13, R13 ;  /* 0x0000000d000d7308 */ /* 0x000e620000000800 */
[----:B------:R-:W-:-:S04]  /*0d60*/  FFMA R19, R12, 1.4426950216293334961, -R19 ;  /* 0x3fb8aa3b0c137823 */ /* 0x000fc80000000813 */
[----:B------:R-:W-:Y:S01]  /*0d70*/  FFMA R12, R12, 1.925963033500011079e-08, R19 ;  /* 0x32a570600c0c7823 */ /* 0x000fe20000000013 */
[----:B0-----:R-:W-:Y:S01]  /*0d80*/  FFMA R14, R14, R16, R9 ;  /* 0x000000100e0e7223 */ /* 0x001fe20000000009 */
[----:B------:R-:W-:-:S04]  /*0d90*/  SHF.L.U32 R16, R11, 0x17, RZ ;  /* 0x000000170b107819 */ /* 0x000fc800000006ff */
[----:B------:R-:W0:Y:S01]  /*0da0*/  MUFU.EX2 R12, R12 ;  /* 0x0000000c000c7308 */ /* 0x000e220000000800 */
[----:B-1----:R-:W-:-:S04]  /*0db0*/  FFMA R13, R15, R13, R14 ;  /* 0x0000000d0f0d7223 */ /* 0x002fc8000000000e */
[----:B0-----:R-:W-:Y:S01]  /*0dc0*/  FFMA R12, R16, R12, R13 ;  /* 0x0000000c100c7223 */ /* 0x001fe2000000000d */
[----:B--2---:R-:W-:-:S04]  /*0dd0*/  FADD R17, -R8, R23 ;  /* 0x0000001708117221 */ /* 0x004fc80000000100 */
[C---:B------:R-:W-:Y:S01]  /*0de0*/  FFMA.SAT R21, R17.reuse, R20, 0.5 ;  /* 0x3f00000011157423 */ /* 0x040fe20000002014 */
[----:B------:R-:W-:Y:S02]  /*0df0*/  FSEL R19, R17, RZ, !P0 ;  /* 0x000000ff11137208 */ /* 0x000fe40004000000 */
[----:B------:R-:W-:Y:S01]  /*0e00*/  ISETP.GE.AND P0, PT, R10, UR5, PT ;  /* 0x000000050a007c0c */ /* 0x000fe2000bf06270 */
[----:B------:R-:W-:Y:S02]  /*0e10*/  FFMA.RM R18, R21, R18, 12582913 ;  /* 0x4b40000115127423 */ /* 0x000fe40000004012 */
[----:B------:R2:W-:Y:S02]  /*0e20*/  STG.E desc[UR8][R4.64], R19 ;  /* 0x0000001304007986 */ /* 0x0005e4000c101908 */
[C---:B------:R-:W-:Y:S01]  /*0e30*/  FADD R20, R18.reuse, -12583039 ;  /* 0xcb40007f12147421 */ /* 0x040fe20000000000 */
[----:B------:R-:W-:-:S03]  /*0e40*/  SHF.L.U32 R9, R18, 0x17, RZ ;  /* 0x0000001712097819 */ /* 0x000fc600000006ff */
[----:B------:R-:W-:-:S04]  /*0e50*/  FFMA R20, R17, 1.4426950216293334961, -R20 ;  /* 0x3fb8aa3b11147823 */ /* 0x000fc80000000814 */
[----:B------:R-:W-:-:S06]  /*0e60*/  FFMA R20, R17, 1.925963033500011079e-08, R20 ;  /* 0x32a5706011147823 */ /* 0x000fcc0000000014 */
[----:B------:R-:W0:Y:S02]  /*0e70*/  MUFU.EX2 R20, R20 ;  /* 0x0000001400147308 */ /* 0x000e240000000800 */
[----:B0-----:R-:W-:Y:S01]  /*0e80*/  FFMA R9, R9, R20, R12 ;  /* 0x0000001409097223 */ /* 0x001fe2000000000c */
[----:B--2---:R-:W-:Y:S06]  /*0e90*/  @!P0 BRA `(.L_x_76) ;  /* 0xfffffffc00008947 */ /* 0x004fec000383ffff */
.L_x_72:
[----:B------:R-:W-:Y:S05]  /*0ea0*/  BSYNC.RECONVERGENT B0 ;  /* 0x0000000000007941 */ /* 0x000fea0003800200 */
.L_x_71:
[----:B------:R-:W-:Y:S01]  /*0eb0*/  ISETP.GE.U32.AND P1, PT, R7, 0x2, PT ;  /* 0x000000020700780c */ /* 0x000fe20003f26070 */
[----:B------:R2:W-:Y:S01]  /*0ec0*/  STS [R6], R9 ;  /* 0x0000000906007388 */ /* 0x0005e20000000800 */
[----:B------:R-:W-:Y:S01]  /*0ed0*/  BAR.SYNC.DEFER_BLOCKING 0x0 ;  /* 0x0000000000007b1d */ /* 0x000fe20000010000 */
[----:B------:R-:W-:-:S10]  /*0ee0*/  ISETP.NE.AND P0, PT, R0, RZ, PT ;  /* 0x000000ff0000720c */ /* 0x000fd40003f05270 */
[----:B--2---:R-:W-:Y:S05]  /*0ef0*/  @!P1 BRA `(.L_x_77) ;  /* 0x00000000002c9947 */ /* 0x004fea0003800000 */
.L_x_78:
[----:B------:R-:W-:-:S04]  /*0f00*/  SHF.R.U32.HI R5, RZ, 0x1, R7 ;  /* 0x00000001ff057819 */ /* 0x000fc80000011607 */
[----:B------:R-:W-:-:S13]  /*0f10*/  ISETP.GE.U32.AND P1, PT, R0, R5, PT ;  /* 0x000000050000720c */ /* 0x000fda0003f26070 */
[----:B------:R-:W-:Y:S01]  /*0f20*/  @!P1 IMAD R2, R5, 0x4, R6 ;  /* 0x0000000405029824 */ /* 0x000fe200078e0206 */
[----:B0-----:R-:W-:Y:S05]  /*0f30*/  @!P1 LDS R3, [R6] ;  /* 0x0000000006039984 */ /* 0x001fea0000000800 */
[----:B------:R-:W0:Y:S02]  /*0f40*/  @!P1 LDS R2, [R2] ;  /* 0x0000000002029984 */ /* 0x000e240000000800 */
[----:B0-----:R-:W-:-:S05]  /*0f50*/  @!P1 FADD R3, R2, R3 ;  /* 0x0000000302039221 */ /* 0x001fca0000000000 */
[----:B------:R2:W-:Y:S01]  /*0f60*/  @!P1 STS [R6], R3 ;  /* 0x0000000306009388 */ /* 0x0005e20000000800 */
[----:B------:R-:W-:Y:S01]  /*0f70*/  BAR.SYNC.DEFER_BLOCKING 0x0 ;  /* 0x0000000000007b1d */ /* 0x000fe20000010000 */
[----:B------:R-:W-:Y:S02]  /*0f80*/  ISETP.GT.U32.AND P1, PT, R7, 0x3, PT ;  /* 0x000000030700780c */ /* 0x000fe40003f24070 */
[----:B------:R-:W-:-:S11]  /*0f90*/  MOV R7, R5 ;  /* 0x0000000500077202 */ /* 0x000fd60000000f00 */
[----:B--2---:R-:W-:Y:S05]  /*0fa0*/  @P1 BRA `(.L_x_78) ;  /* 0xfffffffc00d41947 */ /* 0x004fea000383ffff */
.L_x_77:
[----:B------:R-:W-:Y:S05]  /*0fb0*/  @P0 EXIT ;  /* 0x000000000000094d */ /* 0x000fea0003800000 */
[----:B------:R-:W2:Y:S08]  /*0fc0*/  LDC R5, c[0x0][0x390] ;  /* 0x0000e400ff057b82 */ /* 0x000eb00000000800 */
[----:B0-----:R-:W2:Y:S02]  /*0fd0*/  LDC.64 R2, c[0x0][0x388] ;  /* 0x0000e200ff027b82 */ /* 0x001ea40000000a00 */
[----:B--2---:R-:W-:-:S05]  /*0fe0*/  IMAD.WIDE R2, R5, 0x4, R2 ;  /* 0x0000000405027825 */ /* 0x004fca00078e0202 */
[----:B------:R-:W2:Y:S01]  /*0ff0*/  LDG.E R9, desc[UR8][R2.64] ;  /* 0x0000000802097981 */ /* 0x000ea2000c1e1900 */
[----:B------:R-:W0:Y:S01]  /*1000*/  S2UR UR5, SR_CgaCtaId ;  /* 0x00000000000579c3 */ /* 0x000e220000008800 */
[----:B------:R-:W-:Y:S01]  /*1010*/  UMOV UR4, 0x400 ;  /* 0x0000040000047882 */ /* 0x000fe20000000000 */
[----:B------:R-:W-:Y:S01]  /*1020*/  HFMA2 R7, -RZ, RZ, 1.5048828125, 33.21875 ;  /* 0x3e055027ff077431 */ /* 0x000fe200000001ff */
[----:B0-----:R-:W-:-:S09]  /*1030*/  ULEA UR4, UR5, UR4, 0x18 ;  /* 0x0000000405047291 */ /* 0x001fd2000f8ec0ff */
[----:B------:R-:W0:Y:S02]  /*1040*/  LDS R0, [UR4] ;  /* 0x00000004ff007984 */ /* 0x000e240008000800 */
[----:B0-----:R-:W-:-:S13]  /*1050*/  FSETP.GEU.AND P0, PT, R0, 1.175494350822287508e-38, PT ;  /* 0x008000000000780b */ /* 0x001fda0003f0e000 */
[----:B------:R-:W-:-:S05]  /*1060*/  @!P0 FMUL R0, R0, 8388608 ;  /* 0x4b00000000008820 */ /* 0x000fca0000400000 */
[----:B------:R-:W-:-:S04]  /*1070*/  IADD3 R4, PT, PT, R0, -0x3f2aaaab, RZ ;  /* 0xc0d5555500047810 */ /* 0x000fc80007ffe0ff */
[----:B------:R-:W-:-:S05]  /*1080*/  LOP3.LUT R5, R4, 0xff800000, RZ, 0xc0, !PT ;  /* 0xff80000004057812 */ /* 0x000fca00078ec0ff */
[----:B------:R-:W-:Y:S01]  /*1090*/  IMAD.IADD R4, R0, 0x1, -R5 ;  /* 0x0000000100047824 */ /* 0x000fe200078e0a05 */
[----:B------:R-:W-:-:S03]  /*10a0*/  I2FP.F32.S32 R5, R5 ;  /* 0x0000000500057245 */ /* 0x000fc60000201400 */
[----:B------:R-:W-:Y:S01]  /*10b0*/  FADD R6, R4, -1 ;  /* 0xbf80000004067421 */ /* 0x000fe20000000000 */
[----:B------:R-:W-:Y:S02]  /*10c0*/  FSEL R4, RZ, -23, P0 ;  /* 0xc1b80000ff047808 */ /* 0x000fe40000000000 */
[----:B------:R-:W-:Y:S01]  /*10d0*/  ISETP.GT.U32.AND P0, PT, R0, 0x7f7fffff, PT ;  /* 0x7f7fffff0000780c */ /* 0x000fe20003f04070 */
[C---:B------:R-:W-:Y:S02]  /*10e0*/  FFMA R7, R6.reuse, -R7, 0.14084610342979431152 ;  /* 0x3e1039f606077423 */ /* 0x040fe40000000807 */
[----:B------:R-:W-:Y:S01]  /*10f0*/  FFMA R4, R5, 1.1920928955078125e-07, R4 ;  /* 0x3400000005047823 */ /* 0x000fe20000000004 */
[----:B------:R-:W-:Y:S01]  /*1100*/  MOV R5, 0x7f800000 ;  /* 0x7f80000000057802 */ /* 0x000fe20000000f00 */
[----:B------:R-:W-:-:S04]  /*1110*/  FFMA R7, R6, R7, -0.12148627638816833496 ;  /* 0xbdf8cdcc06077423 */ /* 0x000fc80000000007 */
[----:B------:R-:W-:-:S04]  /*1120*/  FFMA R7, R6, R7, 0.13980610668659210205 ;  /* 0x3e0f295506077423 */ /* 0x000fc80000000007 */
[----:B------:R-:W-:-:S04]  /*1130*/  FFMA R7, R6, R7, -0.16684235632419586182 ;  /* 0xbe2ad8b906077423 */ /* 0x000fc80000000007 */
[----:B------:R-:W-:-:S04]  /*1140*/  FFMA R7, R6, R7, 0.20012299716472625732 ;  /* 0x3e4ced0b06077423 */ /* 0x000fc80000000007 */
[----:B------:R-:W-:-:S04]  /*1150*/  FFMA R7, R6, R7, -0.24999669194221496582 ;  /* 0xbe7fff2206077423 */ /* 0x000fc80000000007 */
[----:B------:R-:W-:-:S04]  /*1160*/  FFMA R7, R6, R7, 0.33333182334899902344 ;  /* 0x3eaaaa7806077423 */ /* 0x000fc80000000007 */
[----:B------:R-:W-:-:S04]  /*1170*/  FFMA R7, R6, R7, -0.5 ;  /* 0xbf00000006077423 */ /* 0x000fc80000000007 */
[----:B------:R-:W-:-:S04]  /*1180*/  FMUL R7, R6, R7 ;  /* 0x0000000706077220 */ /* 0x000fc80000400000 */
[----:B------:R-:W-:-:S04]  /*1190*/  FFMA R7, R6, R7, R6 ;  /* 0x0000000706077223 */ /* 0x000fc80000000006 */
[----:B------:R-:W-:Y:S01]  /*11a0*/  FFMA R4, R4, 0.69314718246459960938, R7 ;  /* 0x3f31721804047823 */ /* 0x000fe20000000007 */
[C---:B------:R-:W-:Y:S01]  /*11b0*/  @P0 FFMA R4, R0.reuse, R5, +INF ;  /* 0x7f80000000040423 */ /* 0x040fe20000000005 */
[----:B------:R-:W-:-:S04]  /*11c0*/  FSETP.NEU.AND P0, PT, R0, RZ, PT ;  /* 0x000000ff0000720b */ /* 0x000fc80003f0d000 */
[----:B------:R-:W-:-:S05]  /*11d0*/  FSEL R4, R4, -INF , P0 ;  /* 0xff80000004047808 */ /* 0x000fca0000000000 */
[----:B--2---:R-:W-:-:S05]  /*11e0*/  FADD R9, R4, -R9 ;  /* 0x8000000904097221 */ /* 0x004fca0000000000 */
[----:B------:R-:W-:Y:S01]  /*11f0*/  STG.E desc[UR8][R2.64], R9 ;  /* 0x0000000902007986 */ /* 0x000fe2000c101908 */
[----:B------:R-:W-:Y:S05]  /*1200*/  EXIT ;  /* 0x000000000000794d */ /* 0x000fea0003800000 */
.L_x_79:
        /* <DEDUP_REMOVED lines=15> */
.L_x_133:


//--------------------- .text.outputIndexDeriv    --------------------------
	.section	.text.outputIndexDeriv,"ax",@progbits
	.align	128
        .global         outputIndexDeriv
        .type           outputIndexDeriv,@function
        .size           outputIndexDeriv,(.L_x_134 - outputIndexDeriv)
        .other          outputIndexDeriv,@"STO_CUDA_ENTRY STV_DEFAULT"
outputIndexDeriv:
.text.outputIndexDeriv:
        /* <DEDUP_REMOVED lines=12> */
[----:B------:R-:W-:Y:S01]  /*00c0*/  ISETP.NE.U32.AND P2, PT, R0, RZ, PT ;  /* 0x000000ff0000720c */ /* 0x000fe20003f45070 */
[----:B------:R-:W-:Y:S01]  /*00d0*/  IMAD.MOV R9, RZ, RZ, -R0 ;  /* 0x000000ffff097224 */ /* 0x000fe200078e0a00 */
[----:B------:R-:W1:Y:S01]  /*00e0*/  LDCU UR8, c[0x0][0x398] ;  /* 0x00007300ff0877ac */ /* 0x000e620008000800 */
[----:B------:R-:W-:Y:S01]  /*00f0*/  BSSY.RECONVERGENT B0, `(.L_x_80) ;  /* 0x000002a000007945 */ /* 0x000fe20003800200 */
[C---:B------:R-:W-:Y:S02]  /*0100*/  ISETP.GE.AND P0, PT, R4.reuse, UR6, PT ;  /* 0x0000000604007c0c */ /* 0x040fe4000bf06270 */
[----:B------:R-:W-:Y:S01]  /*0110*/  VIMNMX R7, PT, PT, R4, UR6, !PT ;  /* 0x0000000604077c48 */ /* 0x000fe2000ffe0100 */
[----:B------:R-:W2:Y:S01]  /*0120*/  LDCU.64 UR4, c[0x0][0x358] ;  /* 0x00006b00ff0477ac */ /* 0x000ea20008000a00 */
[----:B------:R-:W-:-:S04]  /*0130*/  SEL R6, RZ, 0x1, P0 ;  /* 0x00000001ff067807 */ /* 0x000fc80000000000 */
[----:B------:R-:W-:Y:S01]  /*0140*/  IADD3 R7, PT, PT, R7, -R4, -R6 ;  /* 0x8000000407077210 */ /* 0x000fe20007ffe806 */
[----:B0-----:R-:W0:Y:S02]  /*0150*/  MUFU.RCP R8, R8 ;  /* 0x0000000800087308 */ /* 0x001e240000001000 */
[----:B0-----:R-:W-:-:S06]  /*0160*/  VIADD R2, R8, 0xffffffe ;  /* 0x0ffffffe08027836 */ /* 0x001fcc0000000000 */
[----:B------:R0:W3:Y:S02]  /*0170*/  F2I.FTZ.U32.TRUNC.NTZ R3, R2 ;  /* 0x0000000200037305 */ /* 0x0000e4000021f000 */
[----:B0-----:R-:W-:Y:S02]  /*0180*/  IMAD.MOV.U32 R2, RZ, RZ, RZ ;  /* 0x000000ffff027224 */ /* 0x001fe400078e00ff */
[----:B---3--:R-:W-:-:S04]  /*0190*/  IMAD R9, R9, R3, RZ ;  /* 0x0000000309097224 */ /* 0x008fc800078e02ff */
[----:B------:R-:W-:-:S06]  /*01a0*/  IMAD.HI.U32 R8, R3, R9, R2 ;  /* 0x0000000903087227 */ /* 0x000fcc00078e0002 */
[----:B------:R-:W-:-:S04]  /*01b0*/  IMAD.HI.U32 R9, R8, R7, RZ ;  /* 0x0000000708097227 */ /* 0x000fc800078e00ff */
[----:B------:R-:W-:-:S04]  /*01c0*/  IMAD.MOV R2, RZ, RZ, -R9 ;  /* 0x000000ffff027224 */ /* 0x000fc800078e0a09 */
[----:B------:R-:W-:Y:S02]  /*01d0*/  IMAD R7, R0, R2, R7 ;  /* 0x0000000200077224 */ /* 0x000fe400078e0207 */
[----:B------:R-:W0:Y:S03]  /*01e0*/  LDC.64 R2, c[0x0][0x388] ;  /* 0x0000e200ff027b82 */ /* 0x000e260000000a00 */
[----:B------:R-:W-:-:S13]  /*01f0*/  ISETP.GE.U32.AND P0, PT, R7, R0, PT ;  /* 0x000000000700720c */ /* 0x000fda0003f06070 */
[----:B------:R-:W-:Y:S01]  /*0200*/  @P0 IMAD.IADD R7, R7, 0x1, -R0 ;  /* 0x0000000107070824 */ /* 0x000fe200078e0a00 */
[----:B------:R-:W-:-:S04]  /*0210*/  @P0 IADD3 R9, PT, PT, R9, 0x1, RZ ;  /* 0x0000000109090810 */ /* 0x000fc80007ffe0ff */
[----:B------:R-:W-:-:S13]  /*0220*/  ISETP.GE.U32.AND P1, PT, R7, R0, PT ;  /* 0x000000000700720c */ /* 0x000fda0003f26070 */
[----:B------:R-:W-:Y:S01]  /*0230*/  @P1 VIADD R9, R9, 0x1 ;  /* 0x0000000109091836 */ /* 0x000fe20000000000 */
[----:B------:R-:W-:-:S05]  /*0240*/  @!P2 LOP3.LUT R9, RZ, R0, RZ, 0x33, !PT ;  /* 0x00000000ff09a212 */ /* 0x000fca00078e33ff */
[----:B------:R-:W-:-:S05]  /*0250*/  IMAD.IADD R4, R6, 0x1, R9 ;  /* 0x0000000106047824 */ /* 0x000fca00078e0209 */
[C---:B------:R-:W-:Y:S02]  /*0260*/  LOP3.LUT R6, R4.reuse, 0x3, RZ, 0xc0, !PT ;  /* 0x0000000304067812 */ /* 0x040fe400078ec0ff */
[----:B------:R-:W-:Y:S02]  /*0270*/  ISETP.GE.U32.AND P0, PT, R4, 0x3, PT ;  /* 0x000000030400780c */ /* 0x000fe40003f06070 */
[----:B------:R-:W-:-:S13]  /*0280*/  ISETP.NE.AND P1, PT, R6, 0x3, PT ;  /* 0x000000030600780c */ /* 0x000fda0003f25270 */
[----:B012---:R-:W-:Y:S05]  /*0290*/  @!P1 BRA `(.L_x_81) ;  /* 0x00000000003c9947 */ /* 0x007fea0003800000 */
[----:B------:R-:W0:Y:S01]  /*02a0*/  LDC.64 R8, c[0x0][0x388] ;  /* 0x0000e200ff087b82 */ /* 0x000e220000000a00 */
[----:B------:R-:W1:Y:S01]  /*02b0*/  LDCU UR7, c[0x0][0x398] ;  /* 0x00007300ff0777ac */ /* 0x000e620008000800 */
[----:B------:R-:W-:-:S05]  /*02c0*/  VIADD R4, R4, 0x1 ;  /* 0x0000000104047836 */ /* 0x000fca0000000000 */
[----:B------:R-:W-:-:S05]  /*02d0*/  LOP3.LUT R4, R4, 0x3, RZ, 0xc0, !PT ;  /* 0x0000000304047812 */ /* 0x000fca00078ec0ff */
[----:B------:R-:W-:Y:S01]  /*02e0*/  IMAD.MOV R4, RZ, RZ, -R4 ;  /* 0x000000ffff047224 */ /* 0x000fe200078e0a04 */
[----:B-1----:R-:W-:-:S07]  /*02f0*/  IADD3 R11, PT, PT, -R5, UR7, RZ ;  /* 0x00000007050b7c10 */ /* 0x002fce000fffe1ff */
.L_x_82:
[----:B------:R-:W-:Y:S01]  /*0300*/  ISETP.NE.AND P1, PT, R11, RZ, PT ;  /* 0x000000ff0b00720c */ /* 0x000fe20003f25270 */
[----:B01----:R-:W-:Y:S01]  /*0310*/  IMAD.WIDE R6, R5, 0x4, R8 ;  /* 0x0000000405067825 */ /* 0x003fe200078e0208 */
[----:B------:R-:W-:Y:S02]  /*0320*/  IADD3 R4, PT, PT, R4, 0x1, RZ ;  /* 0x0000000104047810 */ /* 0x000fe40007ffe0ff */
[----:B------:R-:W-:Y:S01]  /*0330*/  FSEL R13, RZ, 1, P1 ;  /* 0x3f800000ff0d7808 */ /* 0x000fe20000800000 */
[----:B------:R-:W-:Y:S01]  /*0340*/  IMAD.IADD R5, R0, 0x1, R5 ;  /* 0x0000000100057824 */ /* 0x000fe200078e0205 */
[----:B------:R-:W-:Y:S01]  /*0350*/  ISETP.NE.AND P1, PT, R4, RZ, PT ;  /* 0x000000ff0400720c */ /* 0x000fe20003f25270 */
[----:B------:R-:W-:Y:S02]  /*0360*/  IMAD.IADD R11, R11, 0x1, -R0 ;  /* 0x000000010b0b7824 */ /* 0x000fe400078e0a00 */
[----:B------:R1:W-:Y:S10]  /*0370*/  STG.E desc[UR4][R6.64], R13 ;  /* 0x0000000d06007986 */ /* 0x0003f4000c101904 */
[----:B------:R-:W-:Y:S05]  /*0380*/  @P1 BRA `(.L_x_82) ;  /* 0xfffffffc00dc1947 */ /* 0x000fea000383ffff */
.L_x_81:
[----:B------:R-:W-:Y:S05]  /*0390*/  BSYNC.RECONVERGENT B0 ;  /* 0x0000000000007941 */ /* 0x000fea0003800200 */
.L_x_80:
[----:B------:R-:W-:Y:S05]  /*03a0*/  @!P0 EXIT ;  /* 0x000000000000894d */ /* 0x000fea0003800000 */
.L_x_83:
[----:B0-----:R-:W-:Y:S01]  /*03b0*/  IMAD.IADD R9, R0, 0x1, R5 ;  /* 0x0000000100097824 */ /* 0x001fe200078e0205 */
[C---:B------:R-:W-:Y:S01]  /*03c0*/  ISETP.NE.AND P2, PT, R5.reuse, UR8, PT ;  /* 0x0000000805007c0c */ /* 0x040fe2000bf45270 */
[----:B-1----:R-:W-:-:S03]  /*03d0*/  IMAD.WIDE R12, R5, 0x4, R2 ;  /* 0x00000004050c7825 */ /* 0x002fc600078e0202 */
[C---:B------:R-:W-:Y:S02]  /*03e0*/  IADD3 R11, PT, PT, R0.reuse, R9, RZ ;  /* 0x00000009000b7210 */ /* 0x040fe40007ffe0ff */
[----:B------:R-:W-:Y:S01]  /*03f0*/  ISETP.NE.AND P1, PT, R9, UR8, PT ;  /* 0x0000000809007c0c */ /* 0x000fe2000bf25270 */
[C---:B------:R-:W-:Y:S01]  /*0400*/  IMAD.WIDE R6, R0.reuse, 0x4, R12 ;  /* 0x0000000400067825 */ /* 0x040fe200078e020c */
[----:B------:R-:W-:Y:S02]  /*0410*/  ISETP.NE.AND P0, PT, R11, UR8, PT ;  /* 0x000000080b007c0c */ /* 0x000fe4000bf05270 */
[----:B------:R-:W-:Y:S01]  /*0420*/  FSEL R15, RZ, 1, P2 ;  /* 0x3f800000ff0f7808 */ /* 0x000fe20001000000 */
[C---:B------:R-:W-:Y:S01]  /*0430*/  IMAD.IADD R5, R0.reuse, 0x1, R11 ;  /* 0x0000000100057824 */ /* 0x040fe200078e020b */
[----:B------:R-:W-:Y:S01]  /*0440*/  FSEL R17, RZ, 1, P1 ;  /* 0x3f800000ff117808 */ /* 0x000fe20000800000 */
[C---:B------:R-:W-:Y:S01]  /*0450*/  IMAD.WIDE R8, R0.reuse, 0x4, R6 ;  /* 0x0000000400087825 */ /* 0x040fe200078e0206 */
[----:B------:R-:W-:Y:S01]  /*0460*/  FSEL R19, RZ, 1, P0 ;  /* 0x3f800000ff137808 */ /* 0x000fe20000000000 */
[----:B------:R0:W-:Y:S01]  /*0470*/  STG.E desc[UR4][R12.64], R15 ;  /* 0x0000000f0c007986 */ /* 0x0001e2000c101904 */
[----:B------:R-:W-:Y:S01]  /*0480*/  ISETP.NE.AND P2, PT, R5, UR8, PT ;  /* 0x0000000805007c0c */ /* 0x000fe2000bf45270 */
[----:B------:R-:W-:-:S02]  /*0490*/  IMAD.IADD R5, R0, 0x1, R5 ;  /* 0x0000000100057824 */ /* 0x000fc400078e0205 */
[----:B------:R-:W-:Y:S01]  /*04a0*/  IMAD.WIDE R10, R0, 0x4, R8 ;  /* 0x00000004000a7825 */ /* 0x000fe200078e0208 */
[----:B------:R-:W-:Y:S01]  /*04b0*/  FSEL R21, RZ, 1, P2 ;  /* 0x3f800000ff157808 */ /* 0x000fe20001000000 */
[----:B------:R0:W-:Y:S01]  /*04c0*/  STG.E desc[UR4][R6.64], R17 ;  /* 0x0000001106007986 */ /* 0x0001e2000c101904 */
[----:B------:R-:W-:-:S03]  /*04d0*/  ISETP.GE.AND P0, PT, R5, UR6, PT ;  /* 0x0000000605007c0c */ /* 0x000fc6000bf06270 */
[----:B------:R0:W-:Y:S04]  /*04e0*/  STG.E desc[UR4][R8.64], R19 ;  /* 0x0000001308007986 */ /* 0x0001e8000c101904 */
[----:B------:R0:W-:Y:S06]  /*04f0*/  STG.E desc[UR4][R10.64], R21 ;  /* 0x000000150a007986 */ /* 0x0001ec000c101904 */
[----:B------:R-:W-:Y:S05]  /*0500*/  @!P0 BRA `(.L_x_83) ;  /* 0xfffffffc00a88947 */ /* 0x000fea000383ffff */
[----:B------:R-:W-:Y:S05]  /*0510*/  EXIT ;  /* 0x000000000000794d */ /* 0x000fea0003800000 */
.L_x_84:
        /* <DEDUP_REMOVED lines=14> */
.L_x_134:


//--------------------- .text.outputIndex         --------------------------
	.section	.text.outputIndex,"ax",@progbits
	.align	128
        .global         outputIndex
        .type           outputIndex,@function
        .size           outputIndex,(.L_x_135 - outputIndex)
        .other          outputIndex,@"STO_CUDA_ENTRY STV_DEFAULT"
outputIndex:
.text.outputIndex:
[----:B------:R-:W-:Y:S01]  /*0000*/  LDC R1, c[0x0][0x37c] ;  /* 0x0000df00ff017b82 */ /* 0x000fe20000000800 */
[----:B------:R-:W-:Y:S05]  /*0010*/  EXIT ;  /* 0x000000000000794d */ /* 0x000fea0003800000 */
.L_x_85:
        /* <DEDUP_REMOVED lines=14> */
.L_x_135:


//--------------------- .text.sqErrDeriv          --------------------------
	.section	.text.sqErrDeriv,"ax",@progbits
	.align	128
        .global         sqErrDeriv
        .type           sqErrDeriv,@function
        .size           sqErrDeriv,(.L_x_136 - sqErrDeriv)
        .other          sqErrDeriv,@"STO_CUDA_ENTRY STV_DEFAULT"
sqErrDeriv:
.text.sqErrDeriv:
        /* <DEDUP_REMOVED lines=45> */
[----:B------:R-:W2:Y:S02]  /*02d0*/  LDC.64 R8, c[0x0][0x398] ;  /* 0x0000e600ff087b82 */ /* 0x000ea40000000a00 */
.L_x_88:
[----:B-1----:R-:W-:-:S04]  /*02e0*/  IMAD.WIDE R12, R3, 0x4, R6 ;  /* 0x00000004030c7825 */ /* 0x002fc800078e0206 */
[C---:B0-----:R-:W-:Y:S02]  /*02f0*/  IMAD.WIDE R14, R3.reuse, 0x4, R4 ;  /* 0x00000004030e7825 */ /* 0x041fe400078e0204 */
[----:B---3--:R-:W3:Y:S04]  /*0300*/  LDG.E R13, desc[UR4][R12.64] ;  /* 0x000000040c0d7981 */ /* 0x008ee8000c1e1900 */
[----:B------:R-:W3:Y:S01]  /*0310*/  LDG.E R14, desc[UR4][R14.64] ;  /* 0x000000040e0e7981 */ /* 0x000ee2000c1e1900 */
[----:B--2---:R-:W-:Y:S01]  /*0320*/  IMAD.WIDE R10, R3, 0x4, R8 ;  /* 0x00000004030a7825 */ /* 0x004fe200078e0208 */
[----:B------:R-:W-:Y:S02]  /*0330*/  IADD3 R2, PT, PT, R2, 0x1, RZ ;  /* 0x0000000102027810 */ /* 0x000fe40007ffe0ff */
[----:B------:R-:W-:-:S02]  /*0340*/  IADD3 R3, PT, PT, R0, R3, RZ ;  /* 0x0000000300037210 */ /* 0x000fc40007ffe0ff */
[----:B------:R-:W-:Y:S01]  /*0350*/  ISETP.NE.AND P0, PT, R2, RZ, PT ;  /* 0x000000ff0200720c */ /* 0x000fe20003f05270 */
[----:B---3--:R-:W-:-:S04]  /*0360*/  FADD R16, R14, -R13 ;  /* 0x8000000d0e107221 */ /* 0x008fc80000000000 */
[----:B------:R-:W-:-:S05]  /*0370*/  FMUL R17, R16, 2 ;  /* 0x4000000010117820 */ /* 0x000fca0000400000 */
[----:B------:R3:W-:Y:S03]  /*0380*/  STG.E desc[UR4][R10.64], R17 ;  /* 0x000000110a007986 */ /* 0x0007e6000c101904 */
[----:B------:R-:W-:Y:S05]  /*0390*/  @P0 BRA `(.L_x_88) ;  /* 0xfffffffc00d00947 */ /* 0x000fea000383ffff */
.L_x_87:
[----:B------:R-:W-:Y:S05]  /*03a0*/  BSYNC.RECONVERGENT B0 ;  /* 0x0000000000007941 */ /* 0x000fea0003800200 */
.L_x_86:
[----:B------:R-:W-:Y:S05]  /*03b0*/  @!P1 EXIT ;  /* 0x000000000000994d */ /* 0x000fea0003800000 */
.L_x_89:
        /* <DEDUP_REMOVED lines=10> */
[----:B------:R-:W-:-:S04]  /*0460*/  IMAD.WIDE R6, R0, 0x4, R10 ;  /* 0x0000000400067825 */ /* 0x000fc800078e020a */
[----:B------:R-:W-:-:S05]  /*0470*/  FMUL R17, R2, 2 ;  /* 0x4000000002117820 */ /* 0x000fca0000400000 */
[----:B------:R0:W-:Y:S04]  /*0480*/  STG.E desc[UR4][R14.64], R17 ;  /* 0x000000110e007986 */ /* 0x0001e8000c101904 */
[----:B------:R-:W2:Y:S04]  /*0490*/  LDG.E R2, desc[UR4][R4.64] ;  /* 0x0000000404027981 */ /* 0x000ea8000c1e1900 */
[----:B------:R-:W2:Y:S01]  /*04a0*/  LDG.E R13, desc[UR4][R6.64] ;  /* 0x00000004060d7981 */ /* 0x000ea2000c1e1900 */
[----:B------:R-:W-:-:S04]  /*04b0*/  IMAD.WIDE R8, R0, 0x4, R14 ;  /* 0x0000000400087825 */ /* 0x000fc800078e020e */
        /* <DEDUP_REMOVED lines=9> */
[----:B0-----:R-:W-:-:S04]  /*0550*/  IMAD.WIDE R14, R0, 0x4, R12 ;  /* 0x00000004000e7825 */ /* 0x001fc800078e020c */
[----:B--2---:R-:W-:-:S04]  /*0560*/  FADD R2, R2, -R21 ;  /* 0x8000001502027221 */ /* 0x004fc80000000000 */
[----:B------:R-:W-:-:S05]  /*0570*/  FMUL R17, R2, 2 ;  /* 0x4000000002117820 */ /* 0x000fca0000400000 */
[----:B------:R0:W-:Y:S04]  /*0580*/  STG.E desc[UR4][R4.64], R17 ;  /* 0x0000001104007986 */ /* 0x0001e8000c101904 */
[----:B------:R-:W2:Y:S04]  /*0590*/  LDG.E R6, desc[UR4][R6.64] ;  /* 0x0000000406067981 */ /* 0x000ea8000c1e1900 */
[----:B------:R-:W2:Y:S01]  /*05a0*/  LDG.E R15, desc[UR4][R14.64] ;  /* 0x000000040e0f7981 */ /* 0x000ea2000c1e1900 */
[C---:B-1----:R-:W-:Y:S01]  /*05b0*/  IMAD.WIDE R8, R0.reuse, 0x4, R4 ;  /* 0x0000000400087825 */ /* 0x042fe200078e0204 */
[----:B------:R-:W-:-:S04]  /*05c0*/  LEA R3, R0, R3, 0x2 ;  /* 0x0000000300037211 */ /* 0x000fc800078e10ff */
[----:B------:R-:W-:Y:S01]  /*05d0*/  ISETP.GE.AND P0, PT, R3, UR6, PT ;  /* 0x0000000603007c0c */ /* 0x000fe2000bf06270 */
[----:B--2---:R-:W-:-:S04]  /*05e0*/  FADD R2, R6, -R15 ;  /* 0x8000000f06027221 */ /* 0x004fc80000000000 */
[----:B------:R-:W-:-:S05]  /*05f0*/  FMUL R11, R2, 2 ;  /* 0x40000000020b7820 */ /* 0x000fca0000400000 */
[----:B------:R0:W-:Y:S03]  /*0600*/  STG.E desc[UR4][R8.64], R11 ;  /* 0x0000000b08007986 */ /* 0x0001e6000c101904 */
[----:B------:R-:W-:Y:S05]  /*0610*/  @!P0 BRA `(.L_x_89) ;  /* 0xfffffffc00688947 */ /* 0x000fea000383ffff */
[----:B------:R-:W-:Y:S05]  /*0620*/  EXIT ;  /* 0x000000000000794d */ /* 0x000fea0003800000 */
.L_x_90:
        /* <DEDUP_REMOVED lines=13> */
.L_x_136:


//--------------------- .text.absErr              --------------------------
	.section	.text.absErr,"ax",@progbits
	.align	128
        .global         absErr
        .type           absErr,@function
        .size           absErr,(.L_x_137 - absErr)
        .other          absErr,@"STO_CUDA_ENTRY STV_DEFAULT"
absErr:
.text.absErr:
        /* <DEDUP_REMOVED lines=45> */
.L_x_93:
[----:B0-----:R-:W-:-:S04]  /*02d0*/  IMAD.WIDE R4, R3, 0x4, R8 ;  /* 0x0000000403047825 */ /* 0x001fc800078e0208 */
[----:B-12---:R-:W-:Y:S02]  /*02e0*/  IMAD.WIDE R6, R3, 0x4, R10 ;  /* 0x0000000403067825 */ /* 0x006fe400078e020a */
[----:B------:R-:W2:Y:S04]  /*02f0*/  LDG.E R5, desc[UR4][R4.64] ;  /* 0x0000000404057981 */ /* 0x000ea8000c1e1900 */
[----:B------:R-:W2:Y:S01]  /*0300*/  LDG.E R12, desc[UR4][R6.64] ;  /* 0x00000004060c7981 */ /* 0x000ea2000c1e1900 */
[----:B------:R-:W-:Y:S02]  /*0310*/  IADD3 R2, PT, PT, R2, 0x1, RZ ;  /* 0x0000000102027810 */ /* 0x000fe40007ffe0ff */
[----:B------:R-:W-:Y:S02]  /*0320*/  IADD3 R3, PT, PT, R0, R3, RZ ;  /* 0x0000000300037210 */ /* 0x000fe40007ffe0ff */
[----:B------:R-:W-:Y:S01]  /*0330*/  ISETP.NE.AND P0, PT, R2, RZ, PT ;  /* 0x000000ff0200720c */ /* 0x000fe20003f05270 */
[----:B--2---:R-:W-:-:S04]  /*0340*/  FADD R12, R12, -R5 ;  /* 0x800000050c0c7221 */ /* 0x004fc80000000000 */
[----:B------:R-:W-:-:S05]  /*0350*/  FADD R13, |R12|, -RZ ;  /* 0x800000ff0c0d7221 */ /* 0x000fca0000000200 */
[----:B------:R2:W-:Y:S03]  /*0360*/  STG.E desc[UR4][R6.64], R13 ;  /* 0x0000000d06007986 */ /* 0x0005e6000c101904 */
[----:B------:R-:W-:Y:S05]  /*0370*/  @P0 BRA `(.L_x_93) ;  /* 0xfffffffc00d40947 */ /* 0x000fea000383ffff */
.L_x_92:
[----:B------:R-:W-:Y:S05]  /*0380*/  BSYNC.RECONVERGENT B0 ;  /* 0x0000000000007941 */ /* 0x000fea0003800200 */
.L_x_91:
[----:B------:R-:W-:Y:S05]  /*0390*/  @!P1 EXIT ;  /* 0x000000000000994d */ /* 0x000fea0003800000 */
.L_x_94:
[----:B0-----:R-:W0:Y:S08]  /*03a0*/  LDC.64 R4, c[0x0][0x388] ;  /* 0x0000e200ff047b82 */ /* 0x001e300000000a00 */
[----:B--2---:R-:W1:Y:S01]  /*03b0*/  LDC.64 R6, c[0x0][0x390] ;  /* 0x0000e400ff067b82 */ /* 0x004e620000000a00 */
[----:B0-----:R-:W-:-:S05]  /*03c0*/  IMAD.WIDE R12, R3, 0x4, R4 ;  /* 0x00000004030c7825 */ /* 0x001fca00078e0204 */
[----:B------:R-:W2:Y:S01]  /*03d0*/  LDG.E R2, desc[UR4][R12.64] ;  /* 0x000000040c027981 */ /* 0x000ea2000c1e1900 */
[----:B-1----:R-:W-:-:S05]  /*03e0*/  IMAD.WIDE R10, R3, 0x4, R6 ;  /* 0x00000004030a7825 */ /* 0x002fca00078e0206 */
[----:B------:R-:W2:Y:S01]  /*03f0*/  LDG.E R5, desc[UR4][R10.64] ;  /* 0x000000040a057981 */ /* 0x000ea2000c1e1900 */
[----:B------:R-:W-:-:S04]  /*0400*/  IMAD.WIDE R6, R0, 0x4, R10 ;  /* 0x0000000400067825 */ /* 0x000fc800078e020a */
[----:B--2---:R-:W-:Y:S01]  /*0410*/  FADD R2, R2, -R5 ;  /* 0x8000000502027221 */ /* 0x004fe20000000000 */
[----:B------:R-:W-:-:S04]  /*0420*/  IMAD.WIDE R4, R0, 0x4, R12 ;  /* 0x0000000400047825 */ /* 0x000fc800078e020c */
[----:B------:R-:W-:-:S05]  /*0430*/  FADD R17, |R2|, -RZ ;  /* 0x800000ff02117221 */ /* 0x000fca0000000200 */
[----:B------:R0:W-:Y:S04]  /*0440*/  STG.E desc[UR4][R12.64], R17 ;  /* 0x000000110c007986 */ /* 0x0001e8000c101904 */
[----:B------:R-:W2:Y:S04]  /*0450*/  LDG.E R2, desc[UR4][R4.64] ;  /* 0x0000000404027981 */ /* 0x000ea8000c1e1900 */
        /* <DEDUP_REMOVED lines=8> */
[----:B0-----:R-:W-:-:S04]  /*04e0*/  IMAD.WIDE R12, R0, 0x4, R10 ;  /* 0x00000004000c7825 */ /* 0x001fc800078e020a */
[----:B------:R-:W-:-:S04]  /*04f0*/  IMAD.WIDE R6, R0, 0x4, R8 ;  /* 0x0000000400067825 */ /* 0x000fc800078e0208 */
[----:B--2---:R-:W-:-:S04]  /*0500*/  FADD R2, R2, -R15 ;  /* 0x8000000f02027221 */ /* 0x004fc80000000000 */
[----:B------:R-:W-:-:S05]  /*0510*/  FADD R15, |R2|, -RZ ;  /* 0x800000ff020f7221 */ /* 0x000fca0000000200 */
[----:B------:R0:W-:Y:S04]  /*0520*/  STG.E desc[UR4][R8.64], R15 ;  /* 0x0000000f08007986 */ /* 0x0001e8000c101904 */
[----:B------:R-:W2:Y:S04]  /*0530*/  LDG.E R13, desc[UR4][R12.64] ;  /* 0x000000040c0d7981 */ /* 0x000ea8000c1e1900 */
[----:B------:R-:W2:Y:S01]  /*0540*/  LDG.E R2, desc[UR4][R6.64] ;  /* 0x0000000406027981 */ /* 0x000ea2000c1e1900 */
[----:B------:R-:W-:-:S04]  /*0550*/  LEA R3, R0, R3, 0x2 ;  /* 0x0000000300037211 */ /* 0x000fc800078e10ff */
[----:B------:R-:W-:Y:S01]  /*0560*/  ISETP.GE.AND P0, PT, R3, UR6, PT ;  /* 0x0000000603007c0c */ /* 0x000fe2000bf06270 */
[----:B--2---:R-:W-:-:S04]  /*0570*/  FADD R2, R2, -R13 ;  /* 0x8000000d02027221 */ /* 0x004fc80000000000 */
[----:B-1----:R-:W-:-:S05]  /*0580*/  FADD R5, |R2|, -RZ ;  /* 0x800000ff02057221 */ /* 0x002fca0000000200 */
[----:B------:R0:W-:Y:S03]  /*0590*/  STG.E desc[UR4][R6.64], R5 ;  /* 0x0000000506007986 */ /* 0x0001e6000c101904 */
[----:B------:R-:W-:Y:S05]  /*05a0*/  @!P0 BRA `(.L_x_94) ;  /* 0xfffffffc007c8947 */ /* 0x000fea000383ffff */
[----:B------:R-:W-:Y:S05]  /*05b0*/  EXIT ;  /* 0x000000000000794d */ /* 0x000fea0003800000 */
.L_x_95:
        /* <DEDUP_REMOVED lines=12> */
.L_x_137:


//--------------------- .text.sqErr               --------------------------
	.section	.text.sqErr,"ax",@progbits
	.align	128
        .global         sqErr
        .type           sqErr,@function
        .size           sqErr,(.L_x_138 - sqErr)
        .other          sqErr,@"STO_CUDA_ENTRY STV_DEFAULT"
sqErr:
.text.sqErr:
        /* <DEDUP_REMOVED lines=45> */
.L_x_98:
        /* <DEDUP_REMOVED lines=8> */
[----:B------:R-:W-:-:S05]  /*0350*/  FMUL R13, R12, R12 ;  /* 0x0000000c0c0d7220 */ /* 0x000fca0000400000 */
[----:B------:R2:W-:Y:S03]  /*0360*/  STG.E desc[UR4][R6.64], R13 ;  /* 0x0000000d06007986 */ /* 0x0005e6000c101904 */
[----:B------:R-:W-:Y:S05]  /*0370*/  @P0 BRA `(.L_x_98) ;  /* 0xfffffffc00d40947 */ /* 0x000fea000383ffff */
.L_x_97:
[----:B------:R-:W-:Y:S05]  /*0380*/  BSYNC.RECONVERGENT B0 ;  /* 0x0000000000007941 */ /* 0x000fea0003800200 */
.L_x_96:
[----:B------:R-:W-:Y:S05]  /*0390*/  @!P1 EXIT ;  /* 0x000000000000994d */ /* 0x000fea0003800000 */
.L_x_99:
        /* <DEDUP_REMOVED lines=9> */
[----:B------:R-:W-:-:S05]  /*0430*/  FMUL R15, R2, R2 ;  /* 0x00000002020f7220 */ /* 0x000fca0000400000 */
[----:B------:R0:W-:Y:S04]  /*0440*/  STG.E desc[UR4][R12.64], R15 ;  /* 0x0000000f0c007986 */ /* 0x0001e8000c101904 */
[----:B------:R-:W2:Y:S04]  /*0450*/  LDG.E R2, desc[UR4][R4.64] ;  /* 0x0000000404027981 */ /* 0x000ea8000c1e1900 */
        /* <DEDUP_REMOVED lines=8> */
[----:B0-----:R-:W-:-:S04]  /*04e0*/  IMAD.WIDE R12, R0, 0x4, R10 ;  /* 0x00000004000c7825 */ /* 0x001fc800078e020a */
[----:B------:R-:W-:-:S04]  /*04f0*/  IMAD.WIDE R6, R0, 0x4, R8 ;  /* 0x0000000400067825 */ /* 0x000fc800078e0208 */
[----:B--2---:R-:W-:-:S04]  /*0500*/  FADD R2, R2, -R19 ;  /* 0x8000001302027221 */ /* 0x004fc80000000000 */
[----:B------:R-:W-:-:S05]  /*0510*/  FMUL R15, R2, R2 ;  /* 0x00000002020f7220 */ /* 0x000fca0000400000 */
[----:B------:R0:W-:Y:S04]  /*0520*/  STG.E desc[UR4][R8.64], R15 ;  /* 0x0000000f08007986 */ /* 0x0001e8000c101904 */
[----:B------:R-:W2:Y:S04]  /*0530*/  LDG.E R13, desc[UR4][R12.64] ;  /* 0x000000040c0d7981 */ /* 0x000ea8000c1e1900 */
[----:B------:R-:W2:Y:S01]  /*0540*/  LDG.E R2, desc[UR4][R6.64] ;  /* 0x0000000406027981 */ /* 0x000ea2000c1e1900 */
[----:B------:R-:W-:-:S04]  /*0550*/  LEA R3, R0, R3, 0x2 ;  /* 0x0000000300037211 */ /* 0x000fc800078e10ff */
[----:B------:R-:W-:Y:S01]  /*0560*/  ISETP.GE.AND P0, PT, R3, UR6, PT ;  /* 0x0000000603007c0c */ /* 0x000fe2000bf06270 */
[----:B--2---:R-:W-:-:S04]  /*0570*/  FADD R2, R2, -R13 ;  /* 0x8000000d02027221 */ /* 0x004fc80000000000 */
[----:B-1----:R-:W-:-:S05]  /*0580*/  FMUL R5, R2, R2 ;  /* 0x0000000202057220 */ /* 0x002fca0000400000 */
[----:B------:R0:W-:Y:S03]  /*0590*/  STG.E desc[UR4][R6.64], R5 ;  /* 0x0000000506007986 */ /* 0x0001e6000c101904 */
[----:B------:R-:W-:Y:S05]  /*05a0*/  @!P0 BRA `(.L_x_99) ;  /* 0xfffffffc007c8947 */ /* 0x000fea000383ffff */
[----:B------:R-:W-:Y:S05]  /*05b0*/  EXIT ;  /* 0x000000000000794d */ /* 0x000fea0003800000 */
.L_x_100:
        /* <DEDUP_REMOVED lines=12> */
.L_x_138:


//--------------------- .text.finish_delta        --------------------------
	.section	.text.finish_delta,"ax",@progbits
	.align	128
        .global         finish_delta
        .type           finish_delta,@function
        .size           finish_delta,(.L_x_139 - finish_delta)
        .other          finish_delta,@"STO_CUDA_ENTRY STV_DEFAULT"
finish_delta:
.text.finish_delta:
        /* <DEDUP_REMOVED lines=46> */
.L_x_103:
        /* <DEDUP_REMOVED lines=13> */
.L_x_102:
[----:B------:R-:W-:Y:S05]  /*03b0*/  BSYNC.RECONVERGENT B0 ;  /* 0x0000000000007941 */ /* 0x000fea0003800200 */
.L_x_101:
[----:B------:R-:W-:Y:S05]  /*03c0*/  @!P1 EXIT ;  /* 0x000000000000994d */ /* 0x000fea0003800000 */
.L_x_104:
        /* <DEDUP_REMOVED lines=40> */
.L_x_105:
        /* <DEDUP_REMOVED lines=11> */
.L_x_139:


//--------------------- .text.swap_matrix_col     --------------------------
	.section	.text.swap_matrix_col,"ax",@progbits
	.align	128
        .global         swap_matrix_col
        .type           swap_matrix_col,@function
        .size           swap_matrix_col,(.L_x_140 - swap_matrix_col)
        .other          swap_matrix_col,@"STO_CUDA_ENTRY STV_DEFAULT"
swap_matrix_col:
.text.swap_matrix_col:
[----:B------:R-:W-:Y:S01]  /*0000*/  LDC R1, c[0x0][0x37c] ;  /* 0x0000df00ff017b82 */ /* 0x000fe20000000800 */
[----:B------:R-:W0:Y:S07]  /*0010*/  S2R R0, SR_TID.X ;  /* 0x0000000000007919 */ /* 0x000e2e0000002100 */
[----:B------:R-:W0:Y:S08]  /*0020*/  S2UR UR4, SR_CTAID.X ;  /* 0x00000000000479c3 */ /* 0x000e300000002500 */
[----:B------:R-:W0:Y:S08]  /*0030*/  LDC R7, c[0x0][0x360] ;  /* 0x0000d800ff077b82 */ /* 0x000e300000000800 */
[----:B------:R-:W1:Y:S01]  /*0040*/  LDC.64 R8, c[0x0][0x380] ;  /* 0x0000e000ff087b82 */ /* 0x000e620000000a00 */
[----:B0-----:R-:W-:-:S05]  /*0050*/  IMAD R7, R7, UR4, R0 ;  /* 0x0000000407077c24 */ /* 0x001fca000f8e0200 */
[----:B-1----:R-:W-:-:S13]  /*0060*/  ISETP.GE.AND P0, PT, R7, R8, PT ;  /* 0x000000080700720c */ /* 0x002fda0003f06270 */
[----:B------:R-:W-:Y:S05]  /*0070*/  @P0 EXIT ;  /* 0x000000000000094d */ /* 0x000fea0003800000 */
[----:B------:R-:W0:Y:S01]  /*0080*/  LDC.64 R4, c[0x0][0x390] ;  /* 0x0000e400ff047b82 */ /* 0x000e220000000a00 */
[----:B------:R-:W1:Y:S01]  /*0090*/  LDCU.64 UR4, c[0x0][0x358] ;  /* 0x00006b00ff0477ac */ /* 0x000e620008000a00 */
[----:B------:R-:W-:-:S05]  /*00a0*/  IADD3 R0, PT, PT, R9, -0x1, RZ ;  /* 0xffffffff09007810 */ /* 0x000fca0007ffe0ff */
[----:B------:R-:W-:Y:S01]  /*00b0*/  IMAD R9, R0, R8, R7 ;  /* 0x0000000800097224 */ /* 0x000fe200078e0207 */
[----:B------:R-:W2:Y:S01]  /*00c0*/  LDC.64 R2, c[0x0][0x388] ;  /* 0x0000e200ff027b82 */ /* 0x000ea20000000a00 */
[----:B0-----:R-:W-:-:S04]  /*00d0*/  IMAD.WIDE R4, R7, 0x4, R4 ;  /* 0x0000000407047825 */ /* 0x001fc800078e0204 */
[----:B--2---:R-:W-:Y:S02]  /*00e0*/  IMAD.WIDE R2, R9, 0x4, R2 ;  /* 0x0000000409027825 */ /* 0x004fe400078e0202 */
[----:B-1----:R-:W2:Y:S04]  /*00f0*/  LDG.E R9, desc[UR4][R4.64] ;  /* 0x0000000404097981 */ /* 0x002ea8000c1e1900 */
[----:B------:R-:W3:Y:S04]  /*0100*/  LDG.E R7, desc[UR4][R2.64] ;  /* 0x0000000402077981 */ /* 0x000ee8000c1e1900 */
[----:B--2---:R-:W-:Y:S04]  /*0110*/  STG.E desc[UR4][R2.64], R9 ;  /* 0x0000000902007986 */ /* 0x004fe8000c101904 */
[----:B---3--:R-:W-:Y:S01]  /*0120*/  STG.E desc[UR4][R4.64], R7 ;  /* 0x0000000704007986 */ /* 0x008fe2000c101904 */
[----:B------:R-:W-:Y:S05]  /*0130*/  EXIT ;  /* 0x000000000000794d */ /* 0x000fea0003800000 */
.L_x_106:
        /* <DEDUP_REMOVED lines=12> */
.L_x_140:


//--------------------- .text.fill_cols           --------------------------
	.section	.text.fill_cols,"ax",@progbits
	.align	128
        .global         fill_cols
        .type           fill_cols,@function
        .size           fill_cols,(.L_x_141 - fill_cols)
        .other          fill_cols,@"STO_CUDA_ENTRY STV_DEFAULT"
fill_cols:
.text.fill_cols:
[----:B------:R-:W-:Y:S01]  /*0000*/  LDC R1, c[0x0][0x37c] ;  /* 0x0000df00ff017b82 */ /* 0x000fe20000000800 */
[----:B------:R-:W0:Y:S07]  /*0010*/  S2R R2, SR_TID.Y ;  /* 0x0000000000027919 */ /* 0x000e2e0000002200 */
[----:B------:R-:W1:Y:S01]  /*0020*/  LDC R0, c[0x0][0x360] ;  /* 0x0000d800ff007b82 */ /* 0x000e620000000800 */
[----:B------:R-:W2:Y:S01]  /*0030*/  LDCU.64 UR6, c[0x0][0x380] ;  /* 0x00007000ff0677ac */ /* 0x000ea20008000a00 */
[----:B------:R-:W1:Y:S06]  /*0040*/  S2R R3, SR_TID.X ;  /* 0x0000000000037919 */ /* 0x000e6c0000002100 */
[----:B------:R-:W0:Y:S08]  /*0050*/  S2UR UR5, SR_CTAID.Y ;  /* 0x00000000000579c3 */ /* 0x000e300000002600 */
[----:B------:R-:W0:Y:S08]  /*0060*/  LDC R5, c[0x0][0x364] ;  /* 0x0000d900ff057b82 */ /* 0x000e300000000800 */
[----:B------:R-:W1:Y:S01]  /*0070*/  S2UR UR4, SR_CTAID.X ;  /* 0x00000000000479c3 */ /* 0x000e620000002500 */
[----:B0-----:R-:W-:-:S05]  /*0080*/  IMAD R5, R5, UR5, R2 ;  /* 0x0000000505057c24 */ /* 0x001fca000f8e0202 */
[----:B--2---:R-:W-:Y:S01]  /*0090*/  ISETP.GE.AND P0, PT, R5, UR7, PT ;  /* 0x0000000705007c0c */ /* 0x004fe2000bf06270 */
[----:B-1----:R-:W-:-:S04]  /*00a0*/  IMAD R0, R0, UR4, R3 ;  /* 0x0000000400007c24 */ /* 0x002fc8000f8e0203 */
[----:B------:R-:W-:Y:S01]  /*00b0*/  IMAD R7, R5, UR6, R0 ;  /* 0x0000000605077c24 */ /* 0x000fe2000f8e0200 */
[----:B------:R-:W-:-:S13]  /*00c0*/  ISETP.GE.OR P0, PT, R0, UR6, P0 ;  /* 0x0000000600007c0c */ /* 0x000fda0008706670 */
[----:B------:R-:W-:Y:S05]  /*00d0*/  @P0 EXIT ;  /* 0x000000000000094d */ /* 0x000fea0003800000 */
[----:B------:R-:W0:Y:S01]  /*00e0*/  LDC.64 R2, c[0x0][0x390] ;  /* 0x0000e400ff027b82 */ /* 0x000e220000000a00 */
[----:B------:R-:W1:Y:S01]  /*00f0*/  LDCU.64 UR4, c[0x0][0x358] ;  /* 0x00006b00ff0477ac */ /* 0x000e620008000a00 */
[----:B0-----:R-:W-:-:S06]  /*0100*/  IMAD.WIDE.U32 R2, R5, 0x4, R2 ;  /* 0x0000000405027825 */ /* 0x001fcc00078e0002 */
[----:B------:R-:W0:Y:S01]  /*0110*/  LDC.64 R4, c[0x0][0x388] ;  /* 0x0000e200ff047b82 */ /* 0x000e220000000a00 */
[----:B-1----:R-:W2:Y:S01]  /*0120*/  LDG.E R3, desc[UR4][R2.64] ;  /* 0x0000000402037981 */ /* 0x002ea2000c1e1900 */
[----:B0-----:R-:W-:-:S05]  /*0130*/  IMAD.WIDE R4, R7, 0x4, R4 ;  /* 0x0000000407047825 */ /* 0x001fca00078e0204 */
[----:B--2---:R-:W-:Y:S01]  /*0140*/  STG.E desc[UR4][R4.64], R3 ;  /* 0x0000000304007986 */ /* 0x004fe2000c101904 */
[----:B------:R-:W-:Y:S05]  /*0150*/  EXIT ;  /* 0x000000000000794d */ /* 0x000fea0003800000 */
.L_x_107:
        /* <DEDUP_REMOVED lines=10> */
.L_x_141:


//--------------------- .text.tanhActivation      --------------------------
	.section	.text.tanhActivation,"ax",@progbits
	.align	128
        .global         tanhActivation
        .type           tanhActivation,@function
        .size           tanhActivation,(.L_x_142 - tanhActivation)
        .other          tanhActivation,@"STO_CUDA_ENTRY STV_DEFAULT"
tanhActivation:
.text.tanhActivation:
        /* <DEDUP_REMOVED lines=10> */
[----:B------:R-:W2:Y:S01]  /*00a0*/  LDCU.64 UR6, c[0x0][0x358] ;  /* 0x00006b00ff0677ac */ /* 0x000ea20008000a00 */
[----:B------:R-:W3:Y:S01]  /*00b0*/  LDCU UR8, c[0x0][0x380] ;  /* 0x00007000ff0877ac */ /* 0x000ee20008000800 */
[----:B-1----:R-:W-:-:S07]  /*00c0*/  IMAD R9, R9, UR4, RZ ;  /* 0x0000000409097c24 */ /* 0x002fce000f8e02ff */
.L_x_110:
[----:B012---:R-:W-:-:S05]  /*00d0*/  IMAD.WIDE R4, R0, 0x4, R2 ;  /* 0x0000000400047825 */ /* 0x007fca00078e0202 */
[----:B--2---:R-:W2:Y:S01]  /*00e0*/  LDG.E R6, desc[UR6][R4.64] ;  /* 0x0000000604067981 */ /* 0x004ea2000c1e1900 */
[----:B------:R-:W-:Y:S01]  /*00f0*/  UMOV UR4, 0xae147ae1 ;  /* 0xae147ae100047882 */ /* 0x000fe20000000000 */
[----:B------:R-:W-:Y:S01]  /*0100*/  UMOV UR5, 0x4013e147 ;  /* 0x4013e14700057882 */ /* 0x000fe20000000000 */
[----:B------:R-:W-:Y:S01]  /*0110*/  IADD3 R0, PT, PT, R9, R0, RZ ;  /* 0x0000000009007210 */ /* 0x000fe20007ffe0ff */
[----:B------:R-:W-:Y:S03]  /*0120*/  BSSY.RECONVERGENT B0, `(.L_x_108) ;  /* 0x000001e000007945 */ /* 0x000fe60003800200 */
[----:B---3--:R-:W-:Y:S01]  /*0130*/  ISETP.GE.AND P0, PT, R0, UR8, PT ;  /* 0x0000000800007c0c */ /* 0x008fe2000bf06270 */
[----:B--2---:R-:W-:-:S04]  /*0140*/  FMUL R10, R6, 0.6666666865348815918 ;  /* 0x3f2aaaab060a7820 */ /* 0x004fc80000400000 */
[----:B------:R-:W0:Y:S02]  /*0150*/  F2F.F64.F32 R6, R10 ;  /* 0x0000000a00067310 */ /* 0x000e240000201800 */
[----:B0-----:R-:W-:-:S14]  /*0160*/  DSETP.GT.AND P1, PT, R6, UR4, PT ;  /* 0x0000000406007e2a */ /* 0x001fdc000bf24000 */
[----:B------:R-:W-:-:S05]  /*0170*/  @P1 MOV R11, 0x3fdba29c ;  /* 0x3fdba29c000b1802 */ /* 0x000fca0000000f00 */
[----:B------:R0:W-:Y:S01]  /*0180*/  @P1 STG.E desc[UR6][R4.64], R11 ;  /* 0x0000000b04001986 */ /* 0x0001e2000c101906 */
[----:B------:R-:W-:Y:S05]  /*0190*/  @P1 BRA `(.L_x_109) ;  /* 0x0000000000581947 */ /* 0x000fea0003800000 */
[----:B------:R-:W-:Y:S01]  /*01a0*/  UMOV UR4, 0xae147ae1 ;  /* 0xae147ae100047882 */ /* 0x000fe20000000000 */
[----:B------:R-:W-:Y:S02]  /*01b0*/  UMOV UR5, 0x4013e147 ;  /* 0x4013e14700057882 */ /* 0x000fe40000000000 */
[----:B------:R-:W-:-:S14]  /*01c0*/  DSETP.GEU.AND P1, PT, R6, -UR4, PT ;  /* 0x8000000406007e2a */ /* 0x000fdc000bf2e000 */
[----:B------:R-:W-:-:S05]  /*01d0*/  @!P1 MOV R7, 0xbfdba29c ;  /* 0xbfdba29c00079802 */ /* 0x000fca0000000f00 */
[----:B------:R1:W-:Y:S01]  /*01e0*/  @!P1 STG.E desc[UR6][R4.64], R7 ;  /* 0x0000000704009986 */ /* 0x0003e2000c101906 */
[----:B------:R-:W-:Y:S05]  /*01f0*/  @!P1 BRA `(.L_x_109) ;  /* 0x0000000000409947 */ /* 0x000fea0003800000 */
[----:B-1----:R-:W-:Y:S01]  /*0200*/  MOV R7, 0x41e00000 ;  /* 0x41e0000000077802 */ /* 0x002fe20000000f00 */
[----:B------:R-:W-:-:S04]  /*0210*/  FMUL R6, R10, R10 ;  /* 0x0000000a0a067220 */ /* 0x000fc80000400000 */
[----:B------:R-:W-:-:S04]  /*0220*/  FFMA R7, R6, R7, 3150 ;  /* 0x4544e00006077423 */ /* 0x000fc80000000007 */
[----:B------:R-:W-:-:S04]  /*0230*/  FFMA R7, R6, R7, 62370 ;  /* 0x4773a20006077423 */ /* 0x000fc80000000007 */
[C---:B------:R-:W-:Y:S01]  /*0240*/  FFMA R8, R6.reuse, R7, 135135 ;  /* 0x4803f7c006087423 */ /* 0x040fe20000000007 */
[----:B------:R-:W-:-:S04]  /*0250*/  FADD R7, R6, 378 ;  /* 0x43bd000006077421 */ /* 0x000fc80000000000 */
[----:B------:R-:W-:Y:S01]  /*0260*/  FSETP.GEU.AND P1, PT, |R8|, 1.175494350822287508e-38, PT ;  /* 0x008000000800780b */ /* 0x000fe20003f2e200 */
[----:B------:R-:W-:-:S04]  /*0270*/  FFMA R7, R6, R7, 17235 ;  /* 0x4686a60006077423 */ /* 0x000fc80000000007 */
[----:B------:R-:W-:-:S04]  /*0280*/  FFMA R7, R6, R7, 135135 ;  /* 0x4803f7c006077423 */ /* 0x000fc80000000007 */
[----:B------:R-:W-:-:S04]  /*0290*/  FMUL R7, R10, R7 ;  /* 0x000000070a077220 */ /* 0x000fc80000400000 */
[----:B------:R-:W-:Y:S01]  /*02a0*/  @!P1 FMUL R8, R8, 16777216 ;  /* 0x4b80000008089820 */ /* 0x000fe20000400000 */
[----:B------:R-:W-:-:S05]  /*02b0*/  @!P1 FMUL R7, R7, 16777216 ;  /* 0x4b80000007079820 */ /* 0x000fca0000400000 */
[----:B------:R-:W1:Y:S02]  /*02c0*/  MUFU.RCP R8, R8 ;  /* 0x0000000800087308 */ /* 0x000e640000001000 */
[----:B-1----:R-:W-:-:S04]  /*02d0*/  FMUL R7, R8, R7 ;  /* 0x0000000708077220 */ /* 0x002fc80000400000 */
[----:B------:R-:W-:-:S05]  /*02e0*/  FMUL R7, R7, 1.7158999443054199219 ;  /* 0x3fdba29c07077820 */ /* 0x000fca0000400000 */
[----:B------:R2:W-:Y:S02]  /*02f0*/  STG.E desc[UR6][R4.64], R7 ;  /* 0x0000000704007986 */ /* 0x0005e4000c101906 */
.L_x_109:
[----:B------:R-:W-:Y:S05]  /*0300*/  BSYNC.RECONVERGENT B0 ;  /* 0x0000000000007941 */ /* 0x000fea0003800200 */
.L_x_108:
[----:B------:R-:W-:Y:S05]  /*0310*/  @!P0 BRA `(.L_x_110) ;  /* 0xfffffffc006c8947 */ /* 0x000fea000383ffff */
[----:B------:R-:W-:Y:S05]  /*0320*/  EXIT ;  /* 0x000000000000794d */ /* 0x000fea0003800000 */
.L_x_111:
        /* <DEDUP_REMOVED lines=13> */
.L_x_142:


//--------------------- .text.noactivationGradient --------------------------
	.section	.text.noactivationGradient,"ax",@progbits
	.align	128
        .global         noactivationGradient
        .type           noactivationGradient,@function
        .size           noactivationGradient,(.L_x_143 - noactivationGradient)
        .other          noactivationGradient,@"STO_CUDA_ENTRY STV_DEFAULT"
noactivationGradient:
.text.noactivationGradient:
        /* <DEDUP_REMOVED lines=10> */
[----:B------:R-:W0:Y:S01]  /*00a0*/  LDC R10, c[0x0][0x39c] ;  /* 0x0000e700ff0a7b82 */ /* 0x000e220000000800 */
[----:B------:R-:W1:Y:S01]  /*00b0*/  LDCU.64 UR4, c[0x0][0x358] ;  /* 0x00006b00ff0477ac */ /* 0x000e620008000a00 */
[----:B0-----:R-:W-:-:S13]  /*00c0*/  FSETP.NEU.AND P0, PT, R10, RZ, PT ;  /* 0x000000ff0a00720b */ /* 0x001fda0003f0d000 */
[----:B-1----:R-:W-:Y:S05]  /*00d0*/  @P0 BRA `(.L_x_112) ;  /* 0x0000000000200947 */ /* 0x002fea0003800000 */
[----:B------:R-:W0:Y:S01]  /*00e0*/  LDC.64 R4, c[0x0][0x390] ;  /* 0x0000e400ff047b82 */ /* 0x000e220000000a00 */
[----:B------:R-:W-:-:S07]  /*00f0*/  IMAD.MOV.U32 R7, RZ, RZ, 0x3f800000 ;  /* 0x3f800000ff077424 */ /* 0x000fce00078e00ff */
.L_x_113:
[----:B0-----:R-:W-:-:S04]  /*0100*/  IMAD.WIDE R2, R9, 0x4, R4 ;  /* 0x0000000409027825 */ /* 0x001fc800078e0204 */
[----:B------:R-:W-:Y:S01]  /*0110*/  IMAD.IADD R9, R0, 0x1, R9 ;  /* 0x0000000100097824 */ /* 0x000fe200078e0209 */
[----:B------:R1:W-:Y:S04]  /*0120*/  STG.E desc[UR4][R2.64], R7 ;  /* 0x0000000702007986 */ /* 0x0003e8000c101904 */
[----:B------:R-:W-:-:S13]  /*0130*/  ISETP.GE.AND P0, PT, R9, UR6, PT ;  /* 0x0000000609007c0c */ /* 0x000fda000bf06270 */
[----:B-1----:R-:W-:Y:S05]  /*0140*/  @!P0 BRA `(.L_x_113) ;  /* 0xfffffffc00ec8947 */ /* 0x002fea000383ffff */
[----:B------:R-:W-:Y:S05]  /*0150*/  EXIT ;  /* 0x000000000000794d */ /* 0x000fea0003800000 */
.L_x_112:
[----:B------:R-:W-:Y:S01]  /*0160*/  FADD R10, -R10, 1 ;  /* 0x3f8000000a0a7421 */ /* 0x000fe20000000100 */
[----:B------:R-:W0:Y:S01]  /*0170*/  LDC.64 R2, c[0x0][0x390] ;  /* 0x0000e400ff027b82 */ /* 0x000e220000000a00 */
[----:B------:R-:W-:Y:S01]  /*0180*/  HFMA2 R11, -RZ, RZ, 1.875, 0 ;  /* 0x3f800000ff0b7431 */ /* 0x000fe200000001ff */
[----:B------:R-:W1:Y:S02]  /*0190*/  LDCU UR6, c[0x0][0x380] ;  /* 0x00007000ff0677ac */ /* 0x000e640008000800 */
[----:B------:R-:W-:-:S04]  /*01a0*/  FSETP.GEU.AND P0, PT, |R10|, 1.175494350822287508e-38, PT ;  /* 0x008000000a00780b */ /* 0x000fc80003f0e200 */
[----:B------:R-:W2:Y:S01]  /*01b0*/  LDC.64 R4, c[0x0][0x388] ;  /* 0x0000e200ff047b82 */ /* 0x000ea20000000a00 */
[----:B------:R-:W-:-:S07]  /*01c0*/  FSEL R11, R11, 16777216, P0 ;  /* 0x4b8000000b0b7808 */ /* 0x000fce0000000000 */
[----:B------:R-:W3:Y:S01]  /*01d0*/  LDC.64 R6, c[0x0][0x398] ;  /* 0x0000e600ff067b82 */ /* 0x000ee20000000a00 */
[----:B------:R-:W-:-:S04]  /*01e0*/  @!P0 FMUL R10, R10, 16777216 ;  /* 0x4b8000000a0a8820 */ /* 0x000fc80000400000 */
[----:B------:R-:W4:Y:S02]  /*01f0*/  MUFU.RCP R8, R10 ;  /* 0x0000000a00087308 */ /* 0x000f240000001000 */
[----:B-1--4-:R-:W-:-:S07]  /*0200*/  FMUL R8, R8, R11 ;  /* 0x0000000b08087220 */ /* 0x012fce0000400000 */
.L_x_114:
[----:B---3--:R-:W-:-:S05]  /*0210*/  IMAD R12, R6, 0x100000, R9 ;  /* 0x00100000060c7824 */ /* 0x008fca00078e0209 */
[C---:B------:R-:W-:Y:S02]  /*0220*/  LOP3.LUT R10, R12.reuse, 0xaad26b49, RZ, 0x3c, !PT ;  /* 0xaad26b490c0a7812 */ /* 0x040fe400078e3cff */
[----:B------:R-:W-:-:S03]  /*0230*/  ISETP.GT.AND P0, PT, R12, -0x1, PT ;  /* 0xffffffff0c00780c */ /* 0x000fc60003f04270 */
[----:B------:R-:W-:-:S04]  /*0240*/  IMAD R10, R10, 0x4182bed5, RZ ;  /* 0x4182bed50a0a7824 */ /* 0x000fc800078e02ff */
[C---:B------:R-:W-:Y:S01]  /*0250*/  VIADD R11, R10.reuse, 0x75bcd15 ;  /* 0x075bcd150a0b7836 */ /* 0x040fe20000000000 */
[C---:B------:R-:W-:Y:S01]  /*0260*/  IADD3 R12, PT, PT, R10.reuse, 0x583f19, RZ ;  /* 0x00583f190a0c7810 */ /* 0x040fe20007ffe0ff */
[----:B------:R-:W-:-:S03]  /*0270*/  VIADD R16, R10, 0xd9f6dc18 ;  /* 0xd9f6dc180a107836 */ /* 0x000fc60000000000 */
[----:B------:R-:W-:Y:S02]  /*0280*/  SHF.R.U32.HI R14, RZ, 0x2, R11 ;  /* 0x00000002ff0e7819 */ /* 0x000fe4000001160b */
[----:B------:R-:W-:Y:S01]  /*0290*/  @!P0 IADD3 R16, PT, PT, R10, -0x73a9a5a1, RZ ;  /* 0x8c565a5f0a108810 */ /* 0x000fe20007ffe0ff */
[----:B------:R-:W-:Y:S01]  /*02a0*/  IMAD.MOV.U32 R10, RZ, RZ, 0x2f800000 ;  /* 0x2f800000ff0a7424 */ /* 0x000fe200078e00ff */
[----:B------:R-:W-:Y:S01]  /*02b0*/  LOP3.LUT R14, R14, R11, RZ, 0x3c, !PT ;  /* 0x0000000b0e0e7212 */ /* 0x000fe200078e3cff */
[----:B------:R-:W-:-:S03]  /*02c0*/  IMAD.SHL.U32 R11, R12, 0x10, RZ ;  /* 0x000000100c0b7824 */ /* 0x000fc600078e00ff */
[----:B------:R-:W-:-:S04]  /*02d0*/  SHF.L.U32 R13, R14, 0x1, RZ ;  /* 0x000000010e0d7819 */ /* 0x000fc800000006ff */
[----:B------:R-:W-:Y:S01]  /*02e0*/  LOP3.LUT R11, R12, R11, R13, 0x96, !PT ;  /* 0x0000000b0c0b7212 */ /* 0x000fe200078e960d */
[----:B--2---:R-:W-:-:S03]  /*02f0*/  IMAD.WIDE R12, R9, 0x4, R4 ;  /* 0x00000004090c7825 */ /* 0x004fc600078e0204 */
[----:B------:R-:W-:-:S04]  /*0300*/  LOP3.LUT R11, R11, R14, RZ, 0x3c, !PT ;  /* 0x0000000e0b0b7212 */ /* 0x000fc800078e3cff */
[----:B------:R-:W-:-:S04]  /*0310*/  IADD3 R11, PT, PT, R16, 0x587c5, R11 ;  /* 0x000587c5100b7810 */ /* 0x000fc80007ffe00b */
[----:B------:R-:W-:-:S05]  /*0320*/  I2FP.F32.U32 R11, R11 ;  /* 0x0000000b000b7245 */ /* 0x000fca0000201000 */
[----:B------:R-:W-:-:S05]  /*0330*/  FFMA R10, R11, R10, 1.1641532182693481445e-10 ;  /* 0x2f0000000b0a7423 */ /* 0x000fca000000000a */
[----:B------:R-:W-:Y:S01]  /*0340*/  FSETP.GEU.AND P0, PT, R10, R7, PT ;  /* 0x000000070a00720b */ /* 0x000fe20003f0e000 */
[----:B0-----:R-:W-:-:S12]  /*0350*/  IMAD.WIDE R10, R9, 0x4, R2 ;  /* 0x00000004090a7825 */ /* 0x001fd800078e0202 */
[----:B------:R1:W-:Y:S04]  /*0360*/  @P0 STG.E desc[UR4][R10.64], R8 ;  /* 0x000000080a000986 */ /* 0x0003e8000c101904 */
[----:B------:R-:W2:Y:S01]  /*0370*/  @P0 LDG.E R15, desc[UR4][R12.64] ;  /* 0x000000040c0f0981 */ /* 0x000ea2000c1e1900 */
[----:B------:R-:W-:Y:S01]  /*0380*/  IADD3 R9, PT, PT, R0, R9, RZ ;  /* 0x0000000900097210 */ /* 0x000fe20007ffe0ff */
[----:B--2---:R-:W-:-:S05]  /*0390*/  @P0 FMUL R15, R8, R15 ;  /* 0x0000000f080f0220 */ /* 0x004fca0000400000 */
[----:B------:R1:W-:Y:S04]  /*03a0*/  @P0 STG.E desc[UR4][R12.64], R15 ;  /* 0x0000000f0c000986 */ /* 0x0003e8000c101904 */
[----:B------:R1:W-:Y:S04]  /*03b0*/  @!P0 STG.E desc[UR4][R12.64], RZ ;  /* 0x000000ff0c008986 */ /* 0x0003e8000c101904 */
[----:B------:R1:W-:Y:S01]  /*03c0*/  @!P0 STG.E desc[UR4][R10.64], RZ ;  /* 0x000000ff0a008986 */ /* 0x0003e2000c101904 */
[----:B------:R-:W-:-:S13]  /*03d0*/  ISETP.GE.AND P0, PT, R9, UR6, PT ;  /* 0x0000000609007c0c */ /* 0x000fda000bf06270 */
[----:B-1----:R-:W-:Y:S05]  /*03e0*/  @!P0 BRA `(.L_x_114) ;  /* 0xfffffffc00888947 */ /* 0x002fea000383ffff */
[----:B------:R-:W-:Y:S05]  /*03f0*/  EXIT ;  /* 0x000000000000794d */ /* 0x000fea0003800000 */
.L_x_115:
        /* <DEDUP_REMOVED lines=16> */
.L_x_143:


//--------------------- .text.tanhGradientDropout --------------------------
	.section	.text.tanhGradientDropout,"ax",@progbits
	.align	128
        .global         tanhGradientDropout
        .type           tanhGradientDropout,@function
        .size           tanhGradientDropout,(.L_x_144 - tanhGradientDropout)
        .other          tanhGradientDropout,@"STO_CUDA_ENTRY STV_DEFAULT"
tanhGradientDropout:
.text.tanhGradientDropout:
        /* <DEDUP_REMOVED lines=8> */
[----:B------:R-:W0:Y:S01]  /*0080*/  LDC R10, c[0x0][0x39c] ;  /* 0x0000e700ff0a7b82 */ /* 0x000e220000000800 */
[----:B------:R-:W1:Y:S01]  /*0090*/  LDCU UR4, c[0x0][0x370] ;  /* 0x00006e00ff0477ac */ /* 0x000e620008000800 */
[----:B------:R-:W-:Y:S01]  /*00a0*/  HFMA2 R13, -RZ, RZ, 15.7109375, -0.012908935546875 ;  /* 0x4bdba29cff0d7431 */ /* 0x000fe200000001ff */
[----:B------:R-:W2:Y:S05]  /*00b0*/  LDCU.64 UR6, c[0x0][0x358] ;  /* 0x00006b00ff0677ac */ /* 0x000eaa0008000a00 */
[----:B------:R-:W3:Y:S01]  /*00c0*/  LDC.64 R2, c[0x0][0x388] ;  /* 0x0000e200ff027b82 */ /* 0x000ee20000000a00 */
[----:B------:R-:W4:Y:S07]  /*00d0*/  LDCU UR8, c[0x0][0x380] ;  /* 0x00007000ff0877ac */ /* 0x000f2e0008000800 */
[----:B------:R-:W1:Y:S01]  /*00e0*/  LDC.64 R4, c[0x0][0x390] ;  /* 0x0000e400ff047b82 */ /* 0x000e620000000a00 */
[----:B0-----:R-:W-:-:S07]  /*00f0*/  FADD R10, -R10, 1 ;  /* 0x3f8000000a0a7421 */ /* 0x001fce0000000100 */
[----:B------:R-:W0:Y:S01]  /*0100*/  LDC.64 R6, c[0x0][0x398] ;  /* 0x0000e600ff067b82 */ /* 0x000e220000000a00 */
[----:B------:R-:W-:-:S04]  /*0110*/  FSETP.GEU.AND P0, PT, |R10|, 1.175494350822287508e-38, PT ;  /* 0x008000000a00780b */ /* 0x000fc80003f0e200 */
[C---:B------:R-:W-:Y:S02]  /*0120*/  FSEL R11, R13.reuse, 1.7158999443054199219, !P0 ;  /* 0x3fdba29c0d0b7808 */ /* 0x040fe40004000000 */
[----:B------:R-:W-:-:S07]  /*0130*/  FSEL R13, -R13, -1.7158999443054199219, !P0 ;  /* 0xbfdba29c0d0d7808 */ /* 0x000fce0004000100 */
[----:B------:R-:W-:-:S04]  /*0140*/  @!P0 FMUL R10, R10, 16777216 ;  /* 0x4b8000000a0a8820 */ /* 0x000fc80000400000 */
[----:B------:R1:W5:Y:S02]  /*0150*/  MUFU.RCP R8, R10 ;  /* 0x0000000a00087308 */ /* 0x0003640000001000 */
[----:B-1----:R-:W-:Y:S02]  /*0160*/  IMAD R10, R12, UR4, RZ ;  /* 0x000000040c0a7c24 */ /* 0x002fe4000f8e02ff */
[C---:B-----5:R-:W-:Y:S01]  /*0170*/  FMUL R0, R8.reuse, R11 ;  /* 0x0000000b08007220 */ /* 0x060fe20000400000 */
[----:B--234-:R-:W-:-:S07]  /*0180*/  FMUL R8, R8, R13 ;  /* 0x0000000d08087220 */ /* 0x01cfce0000400000 */
.L_x_118:
[----:B0123--:R-:W-:Y:S01]  /*0190*/  LEA R13, R6, R9, 0x14 ;  /* 0x00000009060d7211 */ /* 0x00ffe200078ea0ff */
[----:B------:R-:W-:Y:S03]  /*01a0*/  BSSY.RECONVERGENT B0, `(.L_x_116) ;  /* 0x0000043000007945 */ /* 0x000fe60003800200 */
[C---:B------:R-:W-:Y:S02]  /*01b0*/  LOP3.LUT R11, R13.reuse, 0xaad26b49, RZ, 0x3c, !PT ;  /* 0xaad26b490d0b7812 */ /* 0x040fe400078e3cff */
[----:B------:R-:W-:-:S03]  /*01c0*/  ISETP.GT.AND P0, PT, R13, -0x1, PT ;  /* 0xffffffff0d00780c */ /* 0x000fc60003f04270 */
[----:B------:R-:W-:-:S05]  /*01d0*/  IMAD R11, R11, 0x4182bed5, RZ ;  /* 0x4182bed50b0b7824 */ /* 0x000fca00078e02ff */
[C---:B------:R-:W-:Y:S02]  /*01e0*/  IADD3 R12, PT, PT, R11.reuse, 0x75bcd15, RZ ;  /* 0x075bcd150b0c7810 */ /* 0x040fe40007ffe0ff */
[C---:B------:R-:W-:Y:S02]  /*01f0*/  IADD3 R13, PT, PT, R11.reuse, 0x583f19, RZ ;  /* 0x00583f190b0d7810 */ /* 0x040fe40007ffe0ff */
[----:B------:R-:W-:Y:S02]  /*0200*/  SHF.R.U32.HI R15, RZ, 0x2, R12 ;  /* 0x00000002ff0f7819 */ /* 0x000fe4000001160c */
[----:B------:R-:W-:Y:S02]  /*0210*/  IADD3 R17, PT, PT, R11, -0x260923e8, RZ ;  /* 0xd9f6dc180b117810 */ /* 0x000fe40007ffe0ff */
[----:B------:R-:W-:Y:S02]  /*0220*/  LOP3.LUT R15, R15, R12, RZ, 0x3c, !PT ;  /* 0x0000000c0f0f7212 */ /* 0x000fe400078e3cff */
[----:B------:R-:W-:-:S02]  /*0230*/  SHF.L.U32 R12, R13, 0x4, RZ ;  /* 0x000000040d0c7819 */ /* 0x000fc400000006ff */
[----:B------:R-:W-:Y:S02]  /*0240*/  SHF.L.U32 R14, R15, 0x1, RZ ;  /* 0x000000010f0e7819 */ /* 0x000fe400000006ff */
[----:B------:R-:W-:Y:S02]  /*0250*/  @!P0 IADD3 R17, PT, PT, R11, -0x73a9a5a1, RZ ;  /* 0x8c565a5f0b118810 */ /* 0x000fe40007ffe0ff */
[----:B------:R-:W-:Y:S02]  /*0260*/  LOP3.LUT R12, R13, R12, R14, 0x96, !PT ;  /* 0x0000000c0d0c7212 */ /* 0x000fe400078e960e */
[----:B------:R-:W-:Y:S02]  /*0270*/  MOV R11, 0x2f800000 ;  /* 0x2f800000000b7802 */ /* 0x000fe40000000f00 */
[----:B------:R-:W-:-:S04]  /*0280*/  LOP3.LUT R12, R12, R15, RZ, 0x3c, !PT ;  /* 0x0000000f0c0c7212 */ /* 0x000fc800078e3cff */
[----:B------:R-:W-:-:S04]  /*0290*/  IADD3 R12, PT, PT, R17, 0x587c5, R12 ;  /* 0x000587c5110c7810 */ /* 0x000fc80007ffe00c */
[----:B------:R-:W-:-:S05]  /*02a0*/  I2FP.F32.U32 R12, R12 ;  /* 0x0000000c000c7245 */ /* 0x000fca0000201000 */
[----:B------:R-:W-:-:S05]  /*02b0*/  FFMA R12, R12, R11, 1.1641532182693481445e-10 ;  /* 0x2f0000000c0c7423 */ /* 0x000fca000000000b */
[----:B------:R-:W-:-:S13]  /*02c0*/  FSETP.GEU.AND P0, PT, R12, R7, PT ;  /* 0x000000070c00720b */ /* 0x000fda0003f0e000 */
[----:B------:R-:W0:Y:S08]  /*02d0*/  @!P0 LDC.64 R12, c[0x0][0x388] ;  /* 0x0000e200ff0c8b82 */ /* 0x000e300000000a00 */
[----:B------:R-:W1:Y:S01]  /*02e0*/  @!P0 LDC.64 R14, c[0x0][0x390] ;  /* 0x0000e400ff0e8b82 */ /* 0x000e620000000a00 */
[----:B0-----:R-:W-:-:S05]  /*02f0*/  @!P0 IMAD.WIDE R12, R9, 0x4, R12 ;  /* 0x00000004090c8825 */ /* 0x001fca00078e020c */
[----:B------:R0:W-:Y:S01]  /*0300*/  @!P0 STG.E desc[UR6][R12.64], RZ ;  /* 0x000000ff0c008986 */ /* 0x0001e2000c101906 */
[----:B-1----:R-:W-:-:S05]  /*0310*/  @!P0 IMAD.WIDE R14, R9, 0x4, R14 ;  /* 0x00000004090e8825 */ /* 0x002fca00078e020e */
[----:B------:R0:W-:Y:S01]  /*0320*/  @!P0 STG.E desc[UR6][R14.64], RZ ;  /* 0x000000ff0e008986 */ /* 0x0001e2000c101906 */
[----:B------:R-:W-:Y:S05]  /*0330*/  @!P0 BRA `(.L_x_117) ;  /* 0x0000000000a48947 */ /* 0x000fea0003800000 */
[----:B0-----:R-:W-:-:S05]  /*0340*/  IMAD.WIDE R12, R9, 0x4, R2 ;  /* 0x00000004090c7825 */ /* 0x001fca00078e0202 */
[----:B------:R-:W2:Y:S01]  /*0350*/  LDG.E R11, desc[UR6][R12.64] ;  /* 0x000000060c0b7981 */ /* 0x000ea2000c1e1900 */
[----:B------:R-:W-:Y:S01]  /*0360*/  UMOV UR4, 0xae147ae1 ;  /* 0xae147ae100047882 */ /* 0x000fe20000000000 */
[----:B------:R-:W-:Y:S01]  /*0370*/  UMOV UR5, 0x4013e147 ;  /* 0x4013e14700057882 */ /* 0x000fe20000000000 */
[----:B--2---:R-:W-:-:S04]  /*0380*/  FMUL R11, R11, 0.6666666865348815918 ;  /* 0x3f2aaaab0b0b7820 */ /* 0x004fc80000400000 */
[----:B------:R-:W0:Y:S02]  /*0390*/  F2F.F64.F32 R14, R11 ;  /* 0x0000000b000e7310 */ /* 0x000e240000201800 */
[----:B0-----:R-:W-:-:S14]  /*03a0*/  DSETP.GT.AND P0, PT, R14, UR4, PT ;  /* 0x000000040e007e2a */ /* 0x001fdc000bf04000 */
[----:B------:R-:W0:Y:S01]  /*03b0*/  @P0 LDC.64 R16, c[0x0][0x390] ;  /* 0x0000e400ff100b82 */ /* 0x000e220000000a00 */
[----:B------:R1:W-:Y:S01]  /*03c0*/  @P0 STG.E desc[UR6][R12.64], R0 ;  /* 0x000000000c000986 */ /* 0x0003e2000c101906 */
[----:B0-----:R-:W-:-:S05]  /*03d0*/  @P0 IMAD.WIDE R16, R9, 0x4, R16 ;  /* 0x0000000409100825 */ /* 0x001fca00078e0210 */
[----:B------:R1:W-:Y:S01]  /*03e0*/  @P0 STG.E desc[UR6][R16.64], RZ ;  /* 0x000000ff10000986 */ /* 0x0003e2000c101906 */
[----:B------:R-:W-:Y:S05]  /*03f0*/  @P0 BRA `(.L_x_117) ;  /* 0x0000000000740947 */ /* 0x000fea0003800000 */
[----:B------:R-:W-:Y:S01]  /*0400*/  UMOV UR4, 0xae147ae1 ;  /* 0xae147ae100047882 */ /* 0x000fe20000000000 */
[----:B------:R-:W-:Y:S02]  /*0410*/  UMOV UR5, 0x4013e147 ;  /* 0x4013e14700057882 */ /* 0x000fe40000000000 */
[----:B------:R-:W-:-:S14]  /*0420*/  DSETP.GEU.AND P0, PT, R14, -UR4, PT ;  /* 0x800000040e007e2a */ /* 0x000fdc000bf0e000 */
[----:B------:R-:W0:Y:S01]  /*0430*/  @!P0 LDC.64 R14, c[0x0][0x390] ;  /* 0x0000e400ff0e8b82 */ /* 0x000e220000000a00 */
[----:B------:R2:W-:Y:S01]  /*0440*/  @!P0 STG.E desc[UR6][R12.64], R8 ;  /* 0x000000080c008986 */ /* 0x0005e2000c101906 */
[----:B0-----:R-:W-:-:S05]  /*0450*/  @!P0 IMAD.WIDE R14, R9, 0x4, R14 ;  /* 0x00000004090e8825 */ /* 0x001fca00078e020e */
[----:B------:R2:W-:Y:S01]  /*0460*/  @!P0 STG.E desc[UR6][R14.64], RZ ;  /* 0x000000ff0e008986 */ /* 0x0005e2000c101906 */
[----:B------:R-:W-:Y:S05]  /*0470*/  @!P0 BRA `(.L_x_117) ;  /* 0x0000000000548947 */ /* 0x000fea0003800000 */
[----:B--2---:R-:W-:Y:S01]  /*0480*/  MOV R15, 0x41e00000 ;  /* 0x41e00000000f7802 */ /* 0x004fe20000000f00 */
[----:B------:R-:W-:-:S04]  /*0490*/  FMUL R14, R11, R11 ;  /* 0x0000000b0b0e7220 */ /* 0x000fc80000400000 */
[----:B------:R-:W-:-:S04]  /*04a0*/  FFMA R15, R14, R15, 3150 ;  /* 0x4544e0000e0f7423 */ /* 0x000fc8000000000f */
[----:B------:R-:W-:-:S04]  /*04b0*/  FFMA R15, R14, R15, 62370 ;  /* 0x4773a2000e0f7423 */ /* 0x000fc8000000000f */
[C---:B-1----:R-:W-:Y:S01]  /*04c0*/  FFMA R16, R14.reuse, R15, 135135 ;  /* 0x4803f7c00e107423 */ /* 0x042fe2000000000f */
[----:B------:R-:W-:-:S04]  /*04d0*/  FADD R15, R14, 378 ;  /* 0x43bd00000e0f7421 */ /* 0x000fc80000000000 */
[----:B------:R-:W-:Y:S01]  /*04e0*/  FSETP.GEU.AND P0, PT, |R16|, 1.175494350822287508e-38, PT ;  /* 0x008000001000780b */ /* 0x000fe20003f0e200 */
[----:B------:R-:W-:-:S04]  /*04f0*/  FFMA R15, R14, R15, 17235 ;  /* 0x4686a6000e0f7423 */ /* 0x000fc8000000000f */
[----:B------:R-:W-:-:S04]  /*0500*/  FFMA R14, R14, R15, 135135 ;  /* 0x4803f7c00e0e7423 */ /* 0x000fc8000000000f */
[----:B------:R-:W-:-:S04]  /*0510*/  FMUL R11, R11, R14 ;  /* 0x0000000e0b0b7220 */ /* 0x000fc80000400000 */
[----:B------:R-:W-:Y:S01]  /*0520*/  @!P0 FMUL R16, R16, 16777216 ;  /* 0x4b80000010108820 */ /* 0x000fe20000400000 */
[----:B------:R-:W-:-:S05]  /*0530*/  @!P0 FMUL R11, R11, 16777216 ;  /* 0x4b8000000b0b8820 */ /* 0x000fca0000400000 */
[----:B------:R-:W0:Y:S02]  /*0540*/  MUFU.RCP R16, R16 ;  /* 0x0000001000107308 */ /* 0x000e240000001000 */
[----:B0-----:R-:W-:-:S04]  /*0550*/  FMUL R11, R16, R11 ;  /* 0x0000000b100b7220 */ /* 0x001fc80000400000 */
[-C--:B------:R-:W-:Y:S01]  /*0560*/  FFMA R14, -R11, R11.reuse, 1 ;  /* 0x3f8000000b0e7423 */ /* 0x080fe2000000010b */
[----:B------:R-:W-:-:S03]  /*0570*/  FMUL R11, R0, R11 ;  /* 0x0000000b000b7220 */ /* 0x000fc60000400000 */
[----:B------:R-:W-:Y:S01]  /*0580*/  FMUL R17, R14, 0.6666666865348815918 ;  /* 0x3f2aaaab0e117820 */ /* 0x000fe20000400000 */
[----:B------:R-:W-:Y:S01]  /*0590*/  IMAD.WIDE R14, R9, 0x4, R4 ;  /* 0x00000004090e7825 */ /* 0x000fe200078e0204 */
[----:B------:R3:W-:Y:S03]  /*05a0*/  STG.E desc[UR6][R12.64], R11 ;  /* 0x0000000b0c007986 */ /* 0x0007e6000c101906 */
[----:B------:R-:W-:-:S05]  /*05b0*/  FMUL R17, R0, R17 ;  /* 0x0000001100117220 */ /* 0x000fca0000400000 */
[----:B------:R3:W-:Y:S02]  /*05c0*/  STG.E desc[UR6][R14.64], R17 ;  /* 0x000000110e007986 */ /* 0x0007e4000c101906 */
.L_x_117:
[----:B------:R-:W-:Y:S05]  /*05d0*/  BSYNC.RECONVERGENT B0 ;  /* 0x0000000000007941 */ /* 0x000fea0003800200 */
.L_x_116:
[----:B------:R-:W-:-:S04]  /*05e0*/  IADD3 R9, PT, PT, R10, R9, RZ ;  /* 0x000000090a097210 */ /* 0x000fc80007ffe0ff */
[----:B------:R-:W-:-:S13]  /*05f0*/  ISETP.GE.AND P0, PT, R9, UR8, PT ;  /* 0x0000000809007c0c */ /* 0x000fda000bf06270 */
[----:B------:R-:W-:Y:S05]  /*0600*/  @!P0 BRA `(.L_x_118) ;  /* 0xfffffff800e08947 */ /* 0x000fea000383ffff */
[----:B------:R-:W-:Y:S05]  /*0610*/  EXIT ;  /* 0x000000000000794d */ /* 0x000fea0003800000 */
.L_x_119:
        /* <DEDUP_REMOVED lines=14> */
.L_x_144:


//--------------------- .text.tanhGradient        --------------------------
	.section	.text.tanhGradient,"ax",@progbits
	.align	128
        .global         tanhGradient
        .type           tanhGradient,@function
        .size           tanhGradient,(.L_x_145 - tanhGradient)
        .other          tanhGradient,@"STO_CUDA_ENTRY STV_DEFAULT"
tanhGradient:
.text.tanhGradient:
        /* <DEDUP_REMOVED lines=14> */
.L_x_122:
[----:B012---:R-:W-:-:S05]  /*00e0*/  IMAD.WIDE R6, R9, 0x4, R2 ;  /* 0x0000000409067825 */ /* 0x007fca00078e0202 */
[----:B--2---:R-:W2:Y:S01]  /*00f0*/  LDG.E R8, desc[UR6][R6.64] ;  /* 0x0000000606087981 */ /* 0x004ea2000c1e1900 */
[----:B------:R-:W-:Y:S01]  /*0100*/  UMOV UR4, 0xae147ae1 ;  /* 0xae147ae100047882 */ /* 0x000fe20000000000 */
[----:B------:R-:W-:Y:S01]  /*0110*/  UMOV UR5, 0x4013e147 ;  /* 0x4013e14700057882 */ /* 0x000fe20000000000 */
[-C--:B------:R-:W-:Y:S01]  /*0120*/  MOV R11, R9.reuse ;  /* 0x00000009000b7202 */ /* 0x080fe20000000f00 */
[----:B------:R-:W-:Y:S01]  /*0130*/  BSSY.RECONVERGENT B0, `(.L_x_120) ;  /* 0x000002a000007945 */ /* 0x000fe20003800200 */
[----:B------:R-:W-:-:S04]  /*0140*/  IADD3 R9, PT, PT, R0, R9, RZ ;  /* 0x0000000900097210 */ /* 0x000fc80007ffe0ff */
[----:B----4-:R-:W-:Y:S01]  /*0150*/  ISETP.GE.AND P0, PT, R9, UR8, PT ;  /* 0x0000000809007c0c */ /* 0x010fe2000bf06270 */
[----:B--2---:R-:W-:-:S04]  /*0160*/  FMUL R8, R8, 0.6666666865348815918 ;  /* 0x3f2aaaab08087820 */ /* 0x004fc80000400000 */
[----:B------:R-:W0:Y:S02]  /*0170*/  F2F.F64.F32 R14, R8 ;  /* 0x00000008000e7310 */ /* 0x000e240000201800 */
[----:B0-----:R-:W-:-:S14]  /*0180*/  DSETP.GT.AND P1, PT, R14, UR4, PT ;  /* 0x000000040e007e2a */ /* 0x001fdc000bf24000 */
[----:B------:R-:W0:Y:S01]  /*0190*/  @P1 LDC.64 R12, c[0x0][0x390] ;  /* 0x0000e400ff0c1b82 */ /* 0x000e220000000a00 */
[----:B------:R-:W-:-:S05]  /*01a0*/  @P1 MOV R17, 0x3fdba29c ;  /* 0x3fdba29c00111802 */ /* 0x000fca0000000f00 */
[----:B------:R1:W-:Y:S01]  /*01b0*/  @P1 STG.E desc[UR6][R6.64], R17 ;  /* 0x0000001106001986 */ /* 0x0003e2000c101906 */
[----:B0-----:R-:W-:-:S05]  /*01c0*/  @P1 IMAD.WIDE R12, R11, 0x4, R12 ;  /* 0x000000040b0c1825 */ /* 0x001fca00078e020c */
[----:B------:R1:W-:Y:S01]  /*01d0*/  @P1 STG.E desc[UR6][R12.64], RZ ;  /* 0x000000ff0c001986 */ /* 0x0003e2000c101906 */
[----:B------:R-:W-:Y:S05]  /*01e0*/  @P1 BRA `(.L_x_121) ;  /* 0x0000000000781947 */ /* 0x000fea0003800000 */
[----:B------:R-:W-:Y:S01]  /*01f0*/  UMOV UR4, 0xae147ae1 ;  /* 0xae147ae100047882 */ /* 0x000fe20000000000 */
[----:B------:R-:W-:Y:S02]  /*0200*/  UMOV UR5, 0x4013e147 ;  /* 0x4013e14700057882 */ /* 0x000fe40000000000 */
[----:B------:R-:W-:-:S14]  /*0210*/  DSETP.GEU.AND P1, PT, R14, -UR4, PT ;  /* 0x800000040e007e2a */ /* 0x000fdc000bf2e000 */
[----:B-1----:R-:W0:Y:S01]  /*0220*/  @!P1 LDC.64 R12, c[0x0][0x390] ;  /* 0x0000e400ff0c9b82 */ /* 0x002e220000000a00 */
[----:B------:R-:W-:-:S05]  /*0230*/  @!P1 MOV R15, 0xbfdba29c ;  /* 0xbfdba29c000f9802 */ /* 0x000fca0000000f00 */
        /* <DEDUP_REMOVED lines=8> */
[C---:B------:R-:W-:Y:S01]  /*02c0*/  FFMA R12, R10.reuse, R13, 135135 ;  /* 0x4803f7c00a0c7423 */ /* 0x040fe2000000000d */
[----:B------:R-:W-:-:S04]  /*02d0*/  FADD R13, R10, 378 ;  /* 0x43bd00000a0d7421 */ /* 0x000fc80000000000 */
[----:B------:R-:W-:Y:S01]  /*02e0*/  FSETP.GEU.AND P1, PT, |R12|, 1.175494350822287508e-38, PT ;  /* 0x008000000c00780b */ /* 0x000fe20003f2e200 */
[----:B------:R-:W-:-:S04]  /*02f0*/  FFMA R13, R10, R13, 17235 ;  /* 0x4686a6000a0d7423 */ /* 0x000fc8000000000d */
[----:B------:R-:W-:Y:S01]  /*0300*/  FFMA R13, R10, R13, 135135 ;  /* 0x4803f7c00a0d7423 */ /* 0x000fe2000000000d */
[----:B---3--:R-:W-:-:S04]  /*0310*/  IMAD.WIDE R10, R11, 0x4, R4 ;  /* 0x000000040b0a7825 */ /* 0x008fc800078e0204 */
[----:B------:R-:W-:-:S03]  /*0320*/  FMUL R8, R8, R13 ;  /* 0x0000000d08087220 */ /* 0x000fc60000400000 */
[----:B------:R-:W-:Y:S01]  /*0330*/  @!P1 FMUL R12, R12, 16777216 ;  /* 0x4b8000000c0c9820 */ /* 0x000fe20000400000 */
[----:B------:R-:W-:-:S03]  /*0340*/  @!P1 FMUL R8, R8, 16777216 ;  /* 0x4b80000008089820 */ /* 0x000fc60000400000 */
[----:B------:R-:W0:Y:S02]  /*0350*/  MUFU.RCP R15, R12 ;  /* 0x0000000c000f7308 */ /* 0x000e240000001000 */
[----:B0-----:R-:W-:-:S04]  /*0360*/  FMUL R15, R15, R8 ;  /* 0x000000080f0f7220 */ /* 0x001fc80000400000 */
[C---:B------:R-:W-:Y:S01]  /*0370*/  FFMA R8, -R15.reuse, R15, 1 ;  /* 0x3f8000000f087423 */ /* 0x040fe2000000010f */
[----:B------:R-:W-:-:S03]  /*0380*/  FMUL R15, R15, 1.7158999443054199219 ;  /* 0x3fdba29c0f0f7820 */ /* 0x000fc60000400000 */
[----:B------:R-:W-:Y:S02]  /*0390*/  FMUL R8, R8, 0.6666666865348815918 ;  /* 0x3f2aaaab08087820 */ /* 0x000fe40000400000 */
[----:B------:R0:W-:Y:S02]  /*03a0*/  STG.E desc[UR6][R6.64], R15 ;  /* 0x0000000f06007986 */ /* 0x0001e4000c101906 */
[----:B------:R-:W-:-:S05]  /*03b0*/  FMUL R13, R8, 1.7158999443054199219 ;  /* 0x3fdba29c080d7820 */ /* 0x000fca0000400000 */
[----:B------:R0:W-:Y:S02]  /*03c0*/  STG.E desc[UR6][R10.64], R13 ;  /* 0x0000000d0a007986 */ /* 0x0001e4000c101906 */
.L_x_121:
[----:B------:R-:W-:Y:S05]  /*03d0*/  BSYNC.RECONVERGENT B0 ;  /* 0x0000000000007941 */ /* 0x000fea0003800200 */
.L_x_120:
[----:B------:R-:W-:Y:S05]  /*03e0*/  @!P0 BRA `(.L_x_122) ;  /* 0xfffffffc003c8947 */ /* 0x000fea000383ffff */
[----:B------:R-:W-:Y:S05]  /*03f0*/  EXIT ;  /* 0x000000000000794d */ /* 0x000fea0003800000 */
.L_x_123:
        /* <DEDUP_REMOVED lines=16> */
.L_x_145:


//--------------------- .nv.global.init           --------------------------
	.section	.nv.global.init,"aw",@progbits
	.align	4
.nv.global.init:
	.type		mrg32k3aM1SubSeq,@object
	.size		mrg32k3aM1SubSeq,(mrg32k3aM2SubSeq - mrg32k3aM1SubSeq)
mrg32k3aM1SubSeq:
        /*0000*/ 	.byte	0x0b, 0xcc, 0xee, 0x04, 0x73, 0x29, 0x8b, 0x6f, 0xf6, 0x53, 0x03, 0xf6, 0x23, 0xf6, 0xea, 0xda
        /* <DEDUP_REMOVED lines=125> */
	.type		mrg32k3aM2SubSeq,@object
	.size		mrg32k3aM2SubSeq,(mrg32k3aM1 - mrg32k3aM2SubSeq)
mrg32k3aM2SubSeq:
        /* <DEDUP_REMOVED lines=126> */
	.type		mrg32k3aM1,@object
	.size		mrg32k3aM1,(mrg32k3aM1Seq - mrg32k3aM1)
mrg32k3aM1:
        /* <DEDUP_REMOVED lines=144> */
	.type		mrg32k3aM1Seq,@object
	.size		mrg32k3aM1Seq,(mrg32k3aM2 - mrg32k3aM1Seq)
mrg32k3aM1Seq:
        /* <DEDUP_REMOVED lines=144> */
	.type		mrg32k3aM2,@object
	.size		mrg32k3aM2,(mrg32k3aM2Seq - mrg32k3aM2)
mrg32k3aM2:
        /* <DEDUP_REMOVED lines=144> */
	.type		mrg32k3aM2Seq,@object
	.size		mrg32k3aM2Seq,(precalc_xorwow_matrix - mrg32k3aM2Seq)
mrg32k3aM2Seq:
        /* <DEDUP_REMOVED lines=144> */
	.type		precalc_xorwow_matrix,@object
	.size		precalc_xorwow_matrix,(precalc_xorwow_offset_matrix - precalc_xorwow_matrix)
precalc_xorwow_matrix:
        /* <DEDUP_REMOVED lines=6400> */
	.type		precalc_xorwow_offset_matrix,@object
	.size		precalc_xorwow_offset_matrix,(.L_1 - precalc_xorwow_offset_matrix)
precalc_xorwow_offset_matrix:
        /* <DEDUP_REMOVED lines=6400> */
.L_1:


//--------------------- .nv.shared.elMul          --------------------------
	.section	.nv.shared.elMul,"aw",@nobits
	.sectionflags	@""
	.align	16
	.zero		1024


//--------------------- .nv.shared.reserved.0     --------------------------
	.section	.nv.shared.reserved.0,"aw",@nobits
	.weak		__nv_reservedSMEM_offset_0_alias
	.size		__nv_reservedSMEM_offset_0_alias, 0, 64
	.other		__nv_reservedSMEM_offset_0_alias,@"STO_CUDA_RESERVED_SHARED STV_DEFAULT"
__nv_reservedSMEM_offset_0_alias:
	.zero		0
	.zero		64


//--------------------- .nv.shared.finishAdvX     --------------------------
	.section	.nv.shared.finishAdvX,"aw",@nobits
	.sectionflags	@""
	.align	16
	.zero		1024


//--------------------- .nv.shared.cauchyLogErrDeriv --------------------------
	.section	.nv.shared.cauchyLogErrDeriv,"aw",@nobits
	.sectionflags	@""
	.align	16
	.zero		1024


//--------------------- .nv.shared.cauchyLogErr   --------------------------
	.section	.nv.shared.cauchyLogErr,"aw",@nobits
	.sectionflags	@""
	.align	16
	.zero		1024


//--------------------- .nv.shared.normLogErrDeriv --------------------------
	.section	.nv.shared.normLogErrDeriv,"aw",@nobits
	.sectionflags	@""
	.align	16
	.zero		1024


//--------------------- .nv.shared.normLogErr     --------------------------
	.section	.nv.shared.normLogErr,"aw",@nobits
	.sectionflags	@""
	.align	16
	.zero		1024


//--------------------- .nv.shared.absErrDeriv    --------------------------
	.section	.nv.shared.absErrDeriv,"aw",@nobits
	.sectionflags	@""
	.align	16
	.zero		1024


//--------------------- .nv.shared.crossEntropyDeriv --------------------------
	.section	.nv.shared.crossEntropyDeriv,"aw",@nobits
	.sectionflags	@""
	.align	16
	.zero		1024


//--------------------- .nv.shared.crossEntropy   --------------------------
	.section	.nv.shared.crossEntropy,"aw",@nobits
	.sectionflags	@""
	.align	16
	.zero		1024


//--------------------- .nv.shared.outputIndexDeriv --------------------------
	.section	.nv.shared.outputIndexDeriv,"aw",@nobits
	.sectionflags	@""
	.align	16
	.zero		1024


//--------------------- .nv.shared.outputIndex    --------------------------
	.section	.nv.shared.outputIndex,"aw",@nobits
	.sectionflags	@""
	.align	16
	.zero		1024


//--------------------- .nv.shared.sqErrDeriv     --------------------------
	.section	.nv.shared.sqErrDeriv,"aw",@nobits
	.sectionflags	@""
	.align	16
	.zero		1024


//--------------------- .nv.shared.absErr         --------------------------
	.section	.nv.shared.absErr,"aw",@nobits
	.sectionflags	@""
	.align	16
	.zero		1024


//--------------------- .nv.shared.sqErr          --------------------------
	.section	.nv.shared.sqErr,"aw",@nobits
	.sectionflags	@""
	.align	16
	.zero		1024


//--------------------- .nv.shared.finish_delta   --------------------------
	.section	.nv.shared.finish_delta,"aw",@nobits
	.sectionflags	@""
	.align	16
	.zero		1024


//--------------------- .nv.shared.swap_matrix_col --------------------------
	.section	.nv.shared.swap_matrix_col,"aw",@nobits
	.sectionflags	@""
	.align	16
	.zero		1024


//--------------------- .nv.shared.fill_cols      --------------------------
	.section	.nv.shared.fill_cols,"aw",@nobits
	.sectionflags	@""
	.align	16
	.zero		1024


//--------------------- .nv.shared.tanhActivation --------------------------
	.section	.nv.shared.tanhActivation,"aw",@nobits
	.sectionflags	@""
	.align	16
	.zero		1024


//--------------------- .nv.shared.noactivationGradient --------------------------
	.section	.nv.shared.noactivationGradient,"aw",@nobits
	.sectionflags	@""
	.align	16
	.zero		1024


//--------------------- .nv.shared.tanhGradientDropout --------------------------
	.section	.nv.shared.tanhGradientDropout,"aw",@nobits
	.sectionflags	@""
	.align	16
	.zero		1024


//--------------------- .nv.shared.tanhGradient   --------------------------
	.section	.nv.shared.tanhGradient,"aw",@nobits
	.sectionflags	@""
	.align	16
	.zero		1024


//--------------------- .nv.constant0.elMul       --------------------------
	.section	.nv.constant0.elMul,"a",@progbits
	.sectionflags	@""
	.align	4
.nv.constant0.elMul:
	.zero		920


//--------------------- .nv.constant0.finishAdvX  --------------------------
	.section	.nv.constant0.finishAdvX,"a",@progbits
	.sectionflags	@""
	.align	4
.nv.constant0.finishAdvX:
	.zero		920


//--------------------- .nv.constant0.cauchyLogErrDeriv --------------------------
	.section	.nv.constant0.cauchyLogErrDeriv,"a",@progbits
	.sectionflags	@""
	.align	4
.nv.constant0.cauchyLogErrDeriv:
	.zero		928


//--------------------- .nv.constant0.cauchyLogErr --------------------------
	.section	.nv.constant0.cauchyLogErr,"a",@progbits
	.sectionflags	@""
	.align	4
.nv.constant0.cauchyLogErr:
	.zero		920


//--------------------- .nv.constant0.normLogErrDeriv --------------------------
	.section	.nv.constant0.normLogErrDeriv,"a",@progbits
	.sectionflags	@""
	.align	4
.nv.constant0.normLogErrDeriv:
	.zero		928


//--------------------- .nv.constant0.normLogErr  --------------------------
	.section	.nv.constant0.normLogErr,"a",@progbits
	.sectionflags	@""
	.align	4
.nv.constant0.normLogErr:
	.zero		920


//--------------------- .nv.constant0.absErrDeriv --------------------------
	.section	.nv.constant0.absErrDeriv,"a",@progbits
	.sectionflags	@""
	.align	4
.nv.constant0.absErrDeriv:
	.zero		928


//--------------------- .nv.constant0.crossEntropyDeriv --------------------------
	.section	.nv.constant0.crossEntropyDeriv,"a",@progbits
	.sectionflags	@""
	.align	4
.nv.constant0.crossEntropyDeriv:
	.zero		924


//--------------------- .nv.constant0.crossEntropy --------------------------
	.section	.nv.constant0.crossEntropy,"a",@progbits
	.sectionflags	@""
	.align	4
.nv.constant0.crossEntropy:
	.zero		916


//--------------------- .nv.constant0.outputIndexDeriv --------------------------
	.section	.nv.constant0.outputIndexDeriv,"a",@progbits
	.sectionflags	@""
	.align	4
.nv.constant0.outputIndexDeriv:
	.zero		924


//--------------------- .nv.constant0.outputIndex --------------------------
	.section	.nv.constant0.outputIndex,"a",@progbits
	.sectionflags	@""
	.align	4
.nv.constant0.outputIndex:
	.zero		916


//--------------------- .nv.constant0.sqErrDeriv  --------------------------
	.section	.nv.constant0.sqErrDeriv,"a",@progbits
	.sectionflags	@""
	.align	4
.nv.constant0.sqErrDeriv:
	.zero		928


//--------------------- .nv.constant0.absErr      --------------------------
	.section	.nv.constant0.absErr,"a",@progbits
	.sectionflags	@""
	.align	4
.nv.constant0.absErr:
	.zero		920


//--------------------- .nv.constant0.sqErr       --------------------------
	.section	.nv.constant0.sqErr,"a",@progbits
	.sectionflags	@""
	.align	4
.nv.constant0.sqErr:
	.zero		920


//--------------------- .nv.constant0.finish_delta --------------------------
	.section	.nv.constant0.finish_delta,"a",@progbits
	.sectionflags	@""
	.align	4
.nv.constant0.finish_delta:
	.zero		928


//--------------------- .nv.constant0.swap_matrix_col --------------------------
	.section	.nv.constant0.swap_matrix_col,"a",@progbits
	.sectionflags	@""
	.align	4
.nv.constant0.swap_matrix_col:
	.zero		920


//--------------------- .nv.constant0.fill_cols   --------------------------
	.section	.nv.constant0.fill_cols,"a",@progbits
	.sectionflags	@""
	.align	4
.nv.constant0.fill_cols:
	.zero		920


//--------------------- .nv.constant0.tanhActivation --------------------------
	.section	.nv.constant0.tanhActivation,"a",@progbits
	.sectionflags	@""
	.align	4
.nv.constant0.tanhActivation:
	.zero		912


//--------------------- .nv.constant0.noactivationGradient --------------------------
	.section	.nv.constant0.noactivationGradient,"a",@progbits
	.sectionflags	@""
	.align	4
.nv.constant0.noactivationGradient:
	.zero		928


//--------------------- .nv.constant0.tanhGradientDropout --------------------------
	.section	.nv.constant0.tanhGradientDropout,"a",@progbits
	.sectionflags	@""
	.align	4
.nv.constant0.tanhGradientDropout:
	.zero		928


//--------------------- .nv.constant0.tanhGradient --------------------------
	.section	.nv.constant0.tanhGradient,"a",@progbits
	.sectionflags	@""
	.align	4
.nv.constant0.tanhGradient:
	.zero		920


//--------------------- SYMBOLS --------------------------

	.type		.nv.reservedSmem.offset0,@object
	.size		.nv.reservedSmem.offset0,0x4
	.type		.nv.reservedSmem.cap,@object
	.size		.nv.reservedSmem.cap,0x4
